//
// Generated by NVIDIA NVVM Compiler
//
// Compiler Build ID: CL-36424714
// Cuda compilation tools, release 13.0, V13.0.88
// Based on NVVM 20.0.0
//

.version 9.0
.target sm_100
.address_size 64

	// .globl	_Z14pageRankKernelPKiS0_S0_PfPKfi

.visible .entry _Z14pageRankKernelPKiS0_S0_PfPKfi(
	.param .u64 .ptr .align 1 _Z14pageRankKernelPKiS0_S0_PfPKfi_param_0,
	.param .u64 .ptr .align 1 _Z14pageRankKernelPKiS0_S0_PfPKfi_param_1,
	.param .u64 .ptr .align 1 _Z14pageRankKernelPKiS0_S0_PfPKfi_param_2,
	.param .u64 .ptr .align 1 _Z14pageRankKernelPKiS0_S0_PfPKfi_param_3,
	.param .u64 .ptr .align 1 _Z14pageRankKernelPKiS0_S0_PfPKfi_param_4,
	.param .u32 _Z14pageRankKernelPKiS0_S0_PfPKfi_param_5
)
{
	.reg .pred 	%p<11>;
	.reg .b32 	%r<68>;
	.reg .b32 	%f<83>;
	.reg .b64 	%rd<83>;
	.reg .b64 	%fd<12>;

	ld.param.u64 	%rd4, [_Z14pageRankKernelPKiS0_S0_PfPKfi_param_0];
	ld.param.u64 	%rd7, [_Z14pageRankKernelPKiS0_S0_PfPKfi_param_1];
	ld.param.u64 	%rd5, [_Z14pageRankKernelPKiS0_S0_PfPKfi_param_2];
	ld.param.u64 	%rd6, [_Z14pageRankKernelPKiS0_S0_PfPKfi_param_3];
	ld.param.u64 	%rd8, [_Z14pageRankKernelPKiS0_S0_PfPKfi_param_4];
	ld.param.u32 	%r23, [_Z14pageRankKernelPKiS0_S0_PfPKfi_param_5];
	cvta.to.global.u64 	%rd1, %rd8;
	cvta.to.global.u64 	%rd2, %rd7;
	mov.u32 	%r24, %ctaid.x;
	mov.u32 	%r25, %ntid.x;
	mov.u32 	%r26, %tid.x;
	mad.lo.s32 	%r1, %r24, %r25, %r26;
	setp.ge.s32 	%p1, %r1, %r23;
	@%p1 bra 	$L__BB0_16;
	cvta.to.global.u64 	%rd9, %rd4;
	mul.wide.s32 	%rd10, %r1, 4;
	add.s64 	%rd11, %rd9, %rd10;
	ld.global.u32 	%r63, [%rd11];
	ld.global.u32 	%r3, [%rd11+4];
	setp.ge.s32 	%p2, %r63, %r3;
	mov.f64 	%fd11, 0d0000000000000000;
	@%p2 bra 	$L__BB0_15;
	add.s32 	%r27, %r63, 1;
	max.s32 	%r28, %r3, %r27;
	sub.s32 	%r4, %r28, %r63;
	and.b32  	%r5, %r4, 15;
	sub.s32 	%r29, %r63, %r28;
	setp.gt.u32 	%p3, %r29, -16;
	mov.f32 	%f82, 0f00000000;
	@%p3 bra 	$L__BB0_5;
	and.b32  	%r30, %r4, -16;
	neg.s32 	%r61, %r30;
	add.s64 	%rd3, %rd2, 32;
	mov.f32 	%f82, 0f00000000;
$L__BB0_4:
	.pragma "nounroll";
	mul.wide.s32 	%rd12, %r63, 4;
	add.s64 	%rd13, %rd3, %rd12;
	ld.global.u32 	%r31, [%rd13+-32];
	mul.wide.s32 	%rd14, %r31, 4;
	add.s64 	%rd15, %rd1, %rd14;
	ld.global.f32 	%f17, [%rd15];
	add.f32 	%f18, %f82, %f17;
	ld.global.u32 	%r32, [%rd13+-28];
	mul.wide.s32 	%rd16, %r32, 4;
	add.s64 	%rd17, %rd1, %rd16;
	ld.global.f32 	%f19, [%rd17];
	add.f32 	%f20, %f18, %f19;
	ld.global.u32 	%r33, [%rd13+-24];
	mul.wide.s32 	%rd18, %r33, 4;
	add.s64 	%rd19, %rd1, %rd18;
	ld.global.f32 	%f21, [%rd19];
	add.f32 	%f22, %f20, %f21;
	ld.global.u32 	%r34, [%rd13+-20];
	mul.wide.s32 	%rd20, %r34, 4;
	add.s64 	%rd21, %rd1, %rd20;
	ld.global.f32 	%f23, [%rd21];
	add.f32 	%f24, %f22, %f23;
	ld.global.u32 	%r35, [%rd13+-16];
	mul.wide.s32 	%rd22, %r35, 4;
	add.s64 	%rd23, %rd1, %rd22;
	ld.global.f32 	%f25, [%rd23];
	add.f32 	%f26, %f24, %f25;
	ld.global.u32 	%r36, [%rd13+-12];
	mul.wide.s32 	%rd24, %r36, 4;
	add.s64 	%rd25, %rd1, %rd24;
	ld.global.f32 	%f27, [%rd25];
	add.f32 	%f28, %f26, %f27;
	ld.global.u32 	%r37, [%rd13+-8];
	mul.wide.s32 	%rd26, %r37, 4;
	add.s64 	%rd27, %rd1, %rd26;
	ld.global.f32 	%f29, [%rd27];
	add.f32 	%f30, %f28, %f29;
	ld.global.u32 	%r38, [%rd13+-4];
	mul.wide.s32 	%rd28, %r38, 4;
	add.s64 	%rd29, %rd1, %rd28;
	ld.global.f32 	%f31, [%rd29];
	add.f32 	%f32, %f30, %f31;
	ld.global.u32 	%r39, [%rd13];
	mul.wide.s32 	%rd30, %r39, 4;
	add.s64 	%rd31, %rd1, %rd30;
	ld.global.f32 	%f33, [%rd31];
	add.f32 	%f34, %f32, %f33;
	ld.global.u32 	%r40, [%rd13+4];
	mul.wide.s32 	%rd32, %r40, 4;
	add.s64 	%rd33, %rd1, %rd32;
	ld.global.f32 	%f35, [%rd33];
	add.f32 	%f36, %f34, %f35;
	ld.global.u32 	%r41, [%rd13+8];
	mul.wide.s32 	%rd34, %r41, 4;
	add.s64 	%rd35, %rd1, %rd34;
	ld.global.f32 	%f37, [%rd35];
	add.f32 	%f38, %f36, %f37;
	ld.global.u32 	%r42, [%rd13+12];
	mul.wide.s32 	%rd36, %r42, 4;
	add.s64 	%rd37, %rd1, %rd36;
	ld.global.f32 	%f39, [%rd37];
	add.f32 	%f40, %f38, %f39;
	ld.global.u32 	%r43, [%rd13+16];
	mul.wide.s32 	%rd38, %r43, 4;
	add.s64 	%rd39, %rd1, %rd38;
	ld.global.f32 	%f41, [%rd39];
	add.f32 	%f42, %f40, %f41;
	ld.global.u32 	%r44, [%rd13+20];
	mul.wide.s32 	%rd40, %r44, 4;
	add.s64 	%rd41, %rd1, %rd40;
	ld.global.f32 	%f43, [%rd41];
	add.f32 	%f44, %f42, %f43;
	ld.global.u32 	%r45, [%rd13+24];
	mul.wide.s32 	%rd42, %r45, 4;
	add.s64 	%rd43, %rd1, %rd42;
	ld.global.f32 	%f45, [%rd43];
	add.f32 	%f46, %f44, %f45;
	ld.global.u32 	%r46, [%rd13+28];
	mul.wide.s32 	%rd44, %r46, 4;
	add.s64 	%rd45, %rd1, %rd44;
	ld.global.f32 	%f47, [%rd45];
	add.f32 	%f82, %f46, %f47;
	add.s32 	%r63, %r63, 16;
	add.s32 	%r61, %r61, 16;
	setp.ne.s32 	%p4, %r61, 0;
	@%p4 bra 	$L__BB0_4;
$L__BB0_5:
	setp.eq.s32 	%p5, %r5, 0;
	@%p5 bra 	$L__BB0_14;
	and.b32  	%r12, %r4, 7;
	setp.lt.u32 	%p6, %r5, 8;
	@%p6 bra 	$L__BB0_8;
	mul.wide.s32 	%rd46, %r63, 4;
	add.s64 	%rd47, %rd2, %rd46;
	ld.global.u32 	%r47, [%rd47];
	mul.wide.s32 	%rd48, %r47, 4;
	add.s64 	%rd49, %rd1, %rd48;
	ld.global.f32 	%f49, [%rd49];
	add.f32 	%f50, %f82, %f49;
	ld.global.u32 	%r48, [%rd47+4];
	mul.wide.s32 	%rd50, %r48, 4;
	add.s64 	%rd51, %rd1, %rd50;
	ld.global.f32 	%f51, [%rd51];
	add.f32 	%f52, %f50, %f51;
	ld.global.u32 	%r49, [%rd47+8];
	mul.wide.s32 	%rd52, %r49, 4;
	add.s64 	%rd53, %rd1, %rd52;
	ld.global.f32 	%f53, [%rd53];
	add.f32 	%f54, %f52, %f53;
	ld.global.u32 	%r50, [%rd47+12];
	mul.wide.s32 	%rd54, %r50, 4;
	add.s64 	%rd55, %rd1, %rd54;
	ld.global.f32 	%f55, [%rd55];
	add.f32 	%f56, %f54, %f55;
	ld.global.u32 	%r51, [%rd47+16];
	mul.wide.s32 	%rd56, %r51, 4;
	add.s64 	%rd57, %rd1, %rd56;
	ld.global.f32 	%f57, [%rd57];
	add.f32 	%f58, %f56, %f57;
	ld.global.u32 	%r52, [%rd47+20];
	mul.wide.s32 	%rd58, %r52, 4;
	add.s64 	%rd59, %rd1, %rd58;
	ld.global.f32 	%f59, [%rd59];
	add.f32 	%f60, %f58, %f59;
	ld.global.u32 	%r53, [%rd47+24];
	mul.wide.s32 	%rd60, %r53, 4;
	add.s64 	%rd61, %rd1, %rd60;
	ld.global.f32 	%f61, [%rd61];
	add.f32 	%f62, %f60, %f61;
	ld.global.u32 	%r54, [%rd47+28];
	mul.wide.s32 	%rd62, %r54, 4;
	add.s64 	%rd63, %rd1, %rd62;
	ld.global.f32 	%f63, [%rd63];
	add.f32 	%f82, %f62, %f63;
	add.s32 	%r63, %r63, 8;
$L__BB0_8:
	setp.eq.s32 	%p7, %r12, 0;
	@%p7 bra 	$L__BB0_14;
	and.b32  	%r15, %r4, 3;
	setp.lt.u32 	%p8, %r12, 4;
	@%p8 bra 	$L__BB0_11;
	mul.wide.s32 	%rd64, %r63, 4;
	add.s64 	%rd65, %rd2, %rd64;
	ld.global.u32 	%r55, [%rd65];
	mul.wide.s32 	%rd66, %r55, 4;
	add.s64 	%rd67, %rd1, %rd66;
	ld.global.f32 	%f65, [%rd67];
	add.f32 	%f66, %f82, %f65;
	ld.global.u32 	%r56, [%rd65+4];
	mul.wide.s32 	%rd68, %r56, 4;
	add.s64 	%rd69, %rd1, %rd68;
	ld.global.f32 	%f67, [%rd69];
	add.f32 	%f68, %f66, %f67;
	ld.global.u32 	%r57, [%rd65+8];
	mul.wide.s32 	%rd70, %r57, 4;
	add.s64 	%rd71, %rd1, %rd70;
	ld.global.f32 	%f69, [%rd71];
	add.f32 	%f70, %f68, %f69;
	ld.global.u32 	%r58, [%rd65+12];
	mul.wide.s32 	%rd72, %r58, 4;
	add.s64 	%rd73, %rd1, %rd72;
	ld.global.f32 	%f71, [%rd73];
	add.f32 	%f82, %f70, %f71;
	add.s32 	%r63, %r63, 4;
$L__BB0_11:
	setp.eq.s32 	%p9, %r15, 0;
	@%p9 bra 	$L__BB0_14;
	neg.s32 	%r66, %r15;
$L__BB0_13:
	.pragma "nounroll";
	mul.wide.s32 	%rd74, %r63, 4;
	add.s64 	%rd75, %rd2, %rd74;
	ld.global.u32 	%r59, [%rd75];
	mul.wide.s32 	%rd76, %r59, 4;
	add.s64 	%rd77, %rd1, %rd76;
	ld.global.f32 	%f72, [%rd77];
	add.f32 	%f82, %f82, %f72;
	add.s32 	%r63, %r63, 1;
	add.s32 	%r66, %r66, 1;
	setp.ne.s32 	%p10, %r66, 0;
	@%p10 bra 	$L__BB0_13;
$L__BB0_14:
	cvt.f64.f32 	%fd4, %f82;
	mul.f64 	%fd11, %fd4, 0d3FEB333333333333;
$L__BB0_15:
	cvt.rn.f64.s32 	%fd5, %r23;
	mov.f64 	%fd6, 0d3FC3333333333334;
	div.rn.f64 	%fd7, %fd6, %fd5;
	add.f64 	%fd8, %fd7, %fd11;
	cvta.to.global.u64 	%rd78, %rd5;
	add.s64 	%rd80, %rd78, %rd10;
	ld.global.u32 	%r60, [%rd80];
	cvt.rn.f64.s32 	%fd9, %r60;
	div.rn.f64 	%fd10, %fd8, %fd9;
	cvt.rn.f32.f64 	%f73, %fd10;
	cvta.to.global.u64 	%rd81, %rd6;
	add.s64 	%rd82, %rd81, %rd10;
	st.global.f32 	[%rd82], %f73;
$L__BB0_16:
	ret;

}
	// .globl	_Z19finalPageRankKernelPKiS0_PfPKfi
.visible .entry _Z19finalPageRankKernelPKiS0_PfPKfi(
	.param .u64 .ptr .align 1 _Z19finalPageRankKernelPKiS0_PfPKfi_param_0,
	.param .u64 .ptr .align 1 _Z19finalPageRankKernelPKiS0_PfPKfi_param_1,
	.param .u64 .ptr .align 1 _Z19finalPageRankKernelPKiS0_PfPKfi_param_2,
	.param .u64 .ptr .align 1 _Z19finalPageRankKernelPKiS0_PfPKfi_param_3,
	.param .u32 _Z19finalPageRankKernelPKiS0_PfPKfi_param_4
)
{
	.reg .pred 	%p<11>;
	.reg .b32 	%r<67>;
	.reg .b32 	%f<83>;
	.reg .b64 	%rd<80>;
	.reg .b64 	%fd<10>;

	ld.param.u64 	%rd4, [_Z19finalPageRankKernelPKiS0_PfPKfi_param_0];
	ld.param.u64 	%rd6, [_Z19finalPageRankKernelPKiS0_PfPKfi_param_1];
	ld.param.u64 	%rd5, [_Z19finalPageRankKernelPKiS0_PfPKfi_param_2];
	ld.param.u64 	%rd7, [_Z19finalPageRankKernelPKiS0_PfPKfi_param_3];
	ld.param.u32 	%r23, [_Z19finalPageRankKernelPKiS0_PfPKfi_param_4];
	cvta.to.global.u64 	%rd1, %rd7;
	cvta.to.global.u64 	%rd2, %rd6;
	mov.u32 	%r24, %ctaid.x;
	mov.u32 	%r25, %ntid.x;
	mov.u32 	%r26, %tid.x;
	mad.lo.s32 	%r1, %r24, %r25, %r26;
	setp.ge.s32 	%p1, %r1, %r23;
	@%p1 bra 	$L__BB1_16;
	cvta.to.global.u64 	%rd8, %rd4;
	mul.wide.s32 	%rd9, %r1, 4;
	add.s64 	%rd10, %rd8, %rd9;
	ld.global.u32 	%r62, [%rd10];
	ld.global.u32 	%r3, [%rd10+4];
	setp.ge.s32 	%p2, %r62, %r3;
	mov.f64 	%fd9, 0d0000000000000000;
	@%p2 bra 	$L__BB1_15;
	add.s32 	%r27, %r62, 1;
	max.s32 	%r28, %r3, %r27;
	sub.s32 	%r4, %r28, %r62;
	and.b32  	%r5, %r4, 15;
	sub.s32 	%r29, %r62, %r28;
	setp.gt.u32 	%p3, %r29, -16;
	mov.f32 	%f82, 0f00000000;
	@%p3 bra 	$L__BB1_5;
	and.b32  	%r30, %r4, -16;
	neg.s32 	%r60, %r30;
	add.s64 	%rd3, %rd2, 32;
	mov.f32 	%f82, 0f00000000;
$L__BB1_4:
	.pragma "nounroll";
	mul.wide.s32 	%rd11, %r62, 4;
	add.s64 	%rd12, %rd3, %rd11;
	ld.global.u32 	%r31, [%rd12+-32];
	mul.wide.s32 	%rd13, %r31, 4;
	add.s64 	%rd14, %rd1, %rd13;
	ld.global.f32 	%f17, [%rd14];
	add.f32 	%f18, %f82, %f17;
	ld.global.u32 	%r32, [%rd12+-28];
	mul.wide.s32 	%rd15, %r32, 4;
	add.s64 	%rd16, %rd1, %rd15;
	ld.global.f32 	%f19, [%rd16];
	add.f32 	%f20, %f18, %f19;
	ld.global.u32 	%r33, [%rd12+-24];
	mul.wide.s32 	%rd17, %r33, 4;
	add.s64 	%rd18, %rd1, %rd17;
	ld.global.f32 	%f21, [%rd18];
	add.f32 	%f22, %f20, %f21;
	ld.global.u32 	%r34, [%rd12+-20];
	mul.wide.s32 	%rd19, %r34, 4;
	add.s64 	%rd20, %rd1, %rd19;
	ld.global.f32 	%f23, [%rd20];
	add.f32 	%f24, %f22, %f23;
	ld.global.u32 	%r35, [%rd12+-16];
	mul.wide.s32 	%rd21, %r35, 4;
	add.s64 	%rd22, %rd1, %rd21;
	ld.global.f32 	%f25, [%rd22];
	add.f32 	%f26, %f24, %f25;
	ld.global.u32 	%r36, [%rd12+-12];
	mul.wide.s32 	%rd23, %r36, 4;
	add.s64 	%rd24, %rd1, %rd23;
	ld.global.f32 	%f27, [%rd24];
	add.f32 	%f28, %f26, %f27;
	ld.global.u32 	%r37, [%rd12+-8];
	mul.wide.s32 	%rd25, %r37, 4;
	add.s64 	%rd26, %rd1, %rd25;
	ld.global.f32 	%f29, [%rd26];
	add.f32 	%f30, %f28, %f29;
	ld.global.u32 	%r38, [%rd12+-4];
	mul.wide.s32 	%rd27, %r38, 4;
	add.s64 	%rd28, %rd1, %rd27;
	ld.global.f32 	%f31, [%rd28];
	add.f32 	%f32, %f30, %f31;
	ld.global.u32 	%r39, [%rd12];
	mul.wide.s32 	%rd29, %r39, 4;
	add.s64 	%rd30, %rd1, %rd29;
	ld.global.f32 	%f33, [%rd30];
	add.f32 	%f34, %f32, %f33;
	ld.global.u32 	%r40, [%rd12+4];
	mul.wide.s32 	%rd31, %r40, 4;
	add.s64 	%rd32, %rd1, %rd31;
	ld.global.f32 	%f35, [%rd32];
	add.f32 	%f36, %f34, %f35;
	ld.global.u32 	%r41, [%rd12+8];
	mul.wide.s32 	%rd33, %r41, 4;
	add.s64 	%rd34, %rd1, %rd33;
	ld.global.f32 	%f37, [%rd34];
	add.f32 	%f38, %f36, %f37;
	ld.global.u32 	%r42, [%rd12+12];
	mul.wide.s32 	%rd35, %r42, 4;
	add.s64 	%rd36, %rd1, %rd35;
	ld.global.f32 	%f39, [%rd36];
	add.f32 	%f40, %f38, %f39;
	ld.global.u32 	%r43, [%rd12+16];
	mul.wide.s32 	%rd37, %r43, 4;
	add.s64 	%rd38, %rd1, %rd37;
	ld.global.f32 	%f41, [%rd38];
	add.f32 	%f42, %f40, %f41;
	ld.global.u32 	%r44, [%rd12+20];
	mul.wide.s32 	%rd39, %r44, 4;
	add.s64 	%rd40, %rd1, %rd39;
	ld.global.f32 	%f43, [%rd40];
	add.f32 	%f44, %f42, %f43;
	ld.global.u32 	%r45, [%rd12+24];
	mul.wide.s32 	%rd41, %r45, 4;
	add.s64 	%rd42, %rd1, %rd41;
	ld.global.f32 	%f45, [%rd42];
	add.f32 	%f46, %f44, %f45;
	ld.global.u32 	%r46, [%rd12+28];
	mul.wide.s32 	%rd43, %r46, 4;
	add.s64 	%rd44, %rd1, %rd43;
	ld.global.f32 	%f47, [%rd44];
	add.f32 	%f82, %f46, %f47;
	add.s32 	%r62, %r62, 16;
	add.s32 	%r60, %r60, 16;
	setp.ne.s32 	%p4, %r60, 0;
	@%p4 bra 	$L__BB1_4;
$L__BB1_5:
	setp.eq.s32 	%p5, %r5, 0;
	@%p5 bra 	$L__BB1_14;
	and.b32  	%r12, %r4, 7;
	setp.lt.u32 	%p6, %r5, 8;
	@%p6 bra 	$L__BB1_8;
	mul.wide.s32 	%rd45, %r62, 4;
	add.s64 	%rd46, %rd2, %rd45;
	ld.global.u32 	%r47, [%rd46];
	mul.wide.s32 	%rd47, %r47, 4;
	add.s64 	%rd48, %rd1, %rd47;
	ld.global.f32 	%f49, [%rd48];
	add.f32 	%f50, %f82, %f49;
	ld.global.u32 	%r48, [%rd46+4];
	mul.wide.s32 	%rd49, %r48, 4;
	add.s64 	%rd50, %rd1, %rd49;
	ld.global.f32 	%f51, [%rd50];
	add.f32 	%f52, %f50, %f51;
	ld.global.u32 	%r49, [%rd46+8];
	mul.wide.s32 	%rd51, %r49, 4;
	add.s64 	%rd52, %rd1, %rd51;
	ld.global.f32 	%f53, [%rd52];
	add.f32 	%f54, %f52, %f53;
	ld.global.u32 	%r50, [%rd46+12];
	mul.wide.s32 	%rd53, %r50, 4;
	add.s64 	%rd54, %rd1, %rd53;
	ld.global.f32 	%f55, [%rd54];
	add.f32 	%f56, %f54, %f55;
	ld.global.u32 	%r51, [%rd46+16];
	mul.wide.s32 	%rd55, %r51, 4;
	add.s64 	%rd56, %rd1, %rd55;
	ld.global.f32 	%f57, [%rd56];
	add.f32 	%f58, %f56, %f57;
	ld.global.u32 	%r52, [%rd46+20];
	mul.wide.s32 	%rd57, %r52, 4;
	add.s64 	%rd58, %rd1, %rd57;
	ld.global.f32 	%f59, [%rd58];
	add.f32 	%f60, %f58, %f59;
	ld.global.u32 	%r53, [%rd46+24];
	mul.wide.s32 	%rd59, %r53, 4;
	add.s64 	%rd60, %rd1, %rd59;
	ld.global.f32 	%f61, [%rd60];
	add.f32 	%f62, %f60, %f61;
	ld.global.u32 	%r54, [%rd46+28];
	mul.wide.s32 	%rd61, %r54, 4;
	add.s64 	%rd62, %rd1, %rd61;
	ld.global.f32 	%f63, [%rd62];
	add.f32 	%f82, %f62, %f63;
	add.s32 	%r62, %r62, 8;
$L__BB1_8:
	setp.eq.s32 	%p7, %r12, 0;
	@%p7 bra 	$L__BB1_14;
	and.b32  	%r15, %r4, 3;
	setp.lt.u32 	%p8, %r12, 4;
	@%p8 bra 	$L__BB1_11;
	mul.wide.s32 	%rd63, %r62, 4;
	add.s64 	%rd64, %rd2, %rd63;
	ld.global.u32 	%r55, [%rd64];
	mul.wide.s32 	%rd65, %r55, 4;
	add.s64 	%rd66, %rd1, %rd65;
	ld.global.f32 	%f65, [%rd66];
	add.f32 	%f66, %f82, %f65;
	ld.global.u32 	%r56, [%rd64+4];
	mul.wide.s32 	%rd67, %r56, 4;
	add.s64 	%rd68, %rd1, %rd67;
	ld.global.f32 	%f67, [%rd68];
	add.f32 	%f68, %f66, %f67;
	ld.global.u32 	%r57, [%rd64+8];
	mul.wide.s32 	%rd69, %r57, 4;
	add.s64 	%rd70, %rd1, %rd69;
	ld.global.f32 	%f69, [%rd70];
	add.f32 	%f70, %f68, %f69;
	ld.global.u32 	%r58, [%rd64+12];
	mul.wide.s32 	%rd71, %r58, 4;
	add.s64 	%rd72, %rd1, %rd71;
	ld.global.f32 	%f71, [%rd72];
	add.f32 	%f82, %f70, %f71;
	add.s32 	%r62, %r62, 4;
$L__BB1_11:
	setp.eq.s32 	%p9, %r15, 0;
	@%p9 bra 	$L__BB1_14;
	neg.s32 	%r65, %r15;
$L__BB1_13:
	.pragma "nounroll";
	mul.wide.s32 	%rd73, %r62, 4;
	add.s64 	%rd74, %rd2, %rd73;
	ld.global.u32 	%r59, [%rd74];
	mul.wide.s32 	%rd75, %r59, 4;
	add.s64 	%rd76, %rd1, %rd75;
	ld.global.f32 	%f72, [%rd76];
	add.f32 	%f82, %f82, %f72;
	add.s32 	%r62, %r62, 1;
	add.s32 	%r65, %r65, 1;
	setp.ne.s32 	%p10, %r65, 0;
	@%p10 bra 	$L__BB1_13;
$L__BB1_14:
	cvt.f64.f32 	%fd4, %f82;
	mul.f64 	%fd9, %fd4, 0d3FEB333333333333;
$L__BB1_15:
	cvt.rn.f64.s32 	%fd5, %r23;
	mov.f64 	%fd6, 0d3FC3333333333334;
	div.rn.f64 	%fd7, %fd6, %fd5;
	add.f64 	%fd8, %fd7, %fd9;
	cvt.rn.f32.f64 	%f73, %fd8;
	cvta.to.global.u64 	%rd77, %rd5;
	add.s64 	%rd79, %rd77, %rd9;
	st.global.f32 	[%rd79], %f73;
$L__BB1_16:
	ret;

}
	// .globl	_Z22initializeContributionPfPKii
.visible .entry _Z22initializeContributionPfPKii(
	.param .u64 .ptr .align 1 _Z22initializeContributionPfPKii_param_0,
	.param .u64 .ptr .align 1 _Z22initializeContributionPfPKii_param_1,
	.param .u32 _Z22initializeContributionPfPKii_param_2
)
{
	.reg .pred 	%p<2>;
	.reg .b32 	%r<7>;
	.reg .b32 	%f<5>;
	.reg .b64 	%rd<8>;

	ld.param.u64 	%rd1, [_Z22initializeContributionPfPKii_param_0];
	ld.param.u64 	%rd2, [_Z22initializeContributionPfPKii_param_1];
	ld.param.u32 	%r2, [_Z22initializeContributionPfPKii_param_2];
	mov.u32 	%r3, %ctaid.x;
	mov.u32 	%r4, %ntid.x;
	mov.u32 	%r5, %tid.x;
	mad.lo.s32 	%r1, %r3, %r4, %r5;
	setp.ge.s32 	%p1, %r1, %r2;
	@%p1 bra 	$L__BB2_2;
	cvta.to.global.u64 	%rd3, %rd2;
	cvta.to.global.u64 	%rd4, %rd1;
	cvt.rn.f32.s32 	%f1, %r2;
	rcp.rn.f32 	%f2, %f1;
	mul.wide.s32 	%rd5, %r1, 4;
	add.s64 	%rd6, %rd3, %rd5;
	ld.global.u32 	%r6, [%rd6];
	cvt.rn.f32.s32 	%f3, %r6;
	div.rn.f32 	%f4, %f2, %f3;
	add.s64 	%rd7, %rd4, %rd5;
	st.global.f32 	[%rd7], %f4;
$L__BB2_2:
	ret;

}


// ===== COMPILED SASS (sm_100) =====

	.target	sm_100

	.elftype	@"ET_EXEC"


//--------------------- .note.nv.tkinfo           --------------------------
	.section	.note.nv.tkinfo,"",@"SHT_NOTE"
	.sectionflags	@"SHF_NOTE_NV_TKINFO"
	.tkinfo
        /*0018*/ 	.word	0x00000002
        /*0030*/ 	.string	""
        /*0030*/ 	.string	"ptxas"
        /*0030*/ 	.string	"Cuda compilation tools, release 13.0, V13.0.88"
        /*0030*/ 	.string	"Build cuda_13.0.r13.0/compiler.36424714_0"
        /*0030*/ 	.string	"-arch sm_100 -m 64 "



//--------------------- .note.nv.cuinfo           --------------------------
	.section	.note.nv.cuinfo,"",@"SHT_NOTE"
	.sectionflags	@"SHF_NOTE_NV_CUINFO"
        /*0018*/ 	.short	0x0002
        /*001a*/ 	.short	0x0064
        /*001c*/ 	.short	0x0082
	.zero		2


//--------------------- .nv.info                  --------------------------
	.section	.nv.info,"",@"SHT_CUDA_INFO"
	.align	4


	//----- nvinfo : EIATTR_REGCOUNT
	.align		4
        /*0000*/ 	.byte	0x04, 0x2f
        /*0002*/ 	.short	(.L_1 - .L_0)
	.align		4
.L_0:
        /*0004*/ 	.word	index@(_Z14pageRankKernelPKiS0_S0_PfPKfi)
        /*0008*/ 	.word	0x00000020


	//----- nvinfo : EIATTR_FRAME_SIZE
	.align		4
.L_1:
        /*000c*/ 	.byte	0x04, 0x11
        /*000e*/ 	.short	(.L_3 - .L_2)
	.align		4
.L_2:
        /*0010*/ 	.word	index@($__internal_3_$__cuda_sm20_div_rn_f64_full)
        /*0014*/ 	.word	0x00000000


	//----- nvinfo : EIATTR_FRAME_SIZE
	.align		4
.L_3:
        /*0018*/ 	.byte	0x04, 0x11
        /*001a*/ 	.short	(.L_5 - .L_4)
	.align		4
.L_4:
        /*001c*/ 	.word	index@(_Z14pageRankKernelPKiS0_S0_PfPKfi)
        /*0020*/ 	.word	0x00000000


	//----- nvinfo : EIATTR_REGCOUNT
	.align		4
.L_5:
        /*0024*/ 	.byte	0x04, 0x2f
        /*0026*/ 	.short	(.L_7 - .L_6)
	.align		4
.L_6:
        /*0028*/ 	.word	index@(_Z19finalPageRankKernelPKiS0_PfPKfi)
        /*002c*/ 	.word	0x00000020


	//----- nvinfo : EIATTR_FRAME_SIZE
	.align		4
.L_7:
        /*0030*/ 	.byte	0x04, 0x11
        /*0032*/ 	.short	(.L_9 - .L_8)
	.align		4
.L_8:
        /*0034*/ 	.word	index@($__internal_2_$__cuda_sm20_div_rn_f64_full)
        /*0038*/ 	.word	0x00000000


	//----- nvinfo : EIATTR_FRAME_SIZE
	.align		4
.L_9:
        /*003c*/ 	.byte	0x04, 0x11
        /*003e*/ 	.short	(.L_11 - .L_10)
	.align		4
.L_10:
        /*0040*/ 	.word	index@(_Z19finalPageRankKernelPKiS0_PfPKfi)
        /*0044*/ 	.word	0x00000000


	//----- nvinfo : EIATTR_REGCOUNT
	.align		4
.L_11:
        /*0048*/ 	.byte	0x04, 0x2f
        /*004a*/ 	.short	(.L_13 - .L_12)
	.align		4
.L_12:
        /*004c*/ 	.word	index@(_Z22initializeContributionPfPKii)
        /*0050*/ 	.word	0x00000010


	//----- nvinfo : EIATTR_FRAME_SIZE
	.align		4
.L_13:
        /*0054*/ 	.byte	0x04, 0x11
        /*0056*/ 	.short	(.L_15 - .L_14)
	.align		4
.L_14:
        /*0058*/ 	.word	index@($__internal_1_$__cuda_sm3x_div_rn_noftz_f32_slowpath)
        /*005c*/ 	.word	0x00000000


	//----- nvinfo : EIATTR_FRAME_SIZE
	.align		4
.L_15:
        /*0060*/ 	.byte	0x04, 0x11
        /*0062*/ 	.short	(.L_17 - .L_16)
	.align		4
.L_16:
        /*0064*/ 	.word	index@($__internal_0_$__cuda_sm20_rcp_rn_f32_slowpath)
        /*0068*/ 	.word	0x00000000


	//----- nvinfo : EIATTR_FRAME_SIZE
	.align		4
.L_17:
        /*006c*/ 	.byte	0x04, 0x11
        /*006e*/ 	.short	(.L_19 - .L_18)
	.align		4
.L_18:
        /*0070*/ 	.word	index@(_Z22initializeContributionPfPKii)
        /*0074*/ 	.word	0x00000000


	//----- nvinfo : EIATTR_MIN_STACK_SIZE
	.align		4
.L_19:
        /*0078*/ 	.byte	0x04, 0x12
        /*007a*/ 	.short	(.L_21 - .L_20)
	.align		4
.L_20:
        /*007c*/ 	.word	index@(_Z22initializeContributionPfPKii)
        /*0080*/ 	.word	0x00000000


	//----- nvinfo : EIATTR_MIN_STACK_SIZE
	.align		4
.L_21:
        /*0084*/ 	.byte	0x04, 0x12
        /*0086*/ 	.short	(.L_23 - .L_22)
	.align		4
.L_22:
        /*0088*/ 	.word	index@(_Z19finalPageRankKernelPKiS0_PfPKfi)
        /*008c*/ 	.word	0x00000000


	//----- nvinfo : EIATTR_MIN_STACK_SIZE
	.align		4
.L_23:
        /*0090*/ 	.byte	0x04, 0x12
        /*0092*/ 	.short	(.L_25 - .L_24)
	.align		4
.L_24:
        /*0094*/ 	.word	index@(_Z14pageRankKernelPKiS0_S0_PfPKfi)
        /*0098*/ 	.word	0x00000000
.L_25:


//--------------------- .nv.compat                --------------------------
	.section	.nv.compat,"",@"SHT_CUDA_COMPAT_INFO"
	.align	4
        /*0000*/ 	.byte	0x02, 0x09, 0x00, 0x00, 0x02, 0x02, 0x01, 0x00, 0x02, 0x05, 0x05, 0x00, 0x03, 0x07, 0x01, 0x01
        /*0010*/ 	.byte	0x02, 0x03, 0x00, 0x00, 0x02, 0x06, 0x01, 0x00, 0x04, 0x0b, 0x08, 0x00, 0x01, 0x00, 0x00, 0x00
        /*0020*/ 	.byte	0x00, 0x00, 0x00, 0x00


//--------------------- .nv.info._Z22initializeContributionPfPKii --------------------------
	.section	.nv.info._Z22initializeContributionPfPKii,"",@"SHT_CUDA_INFO"
	.sectionflags	@""
	.align	4


	//----- nvinfo : EIATTR_CUDA_API_VERSION
	.align		4
        /*0000*/ 	.byte	0x04, 0x37
        /*0002*/ 	.short	(.L_27 - .L_26)
.L_26:
        /*0004*/ 	.word	0x00000082


	//----- nvinfo : EIATTR_KPARAM_INFO
	.align		4
.L_27:
        /*0008*/ 	.byte	0x04, 0x17
        /*000a*/ 	.short	(.L_29 - .L_28)
.L_28:
        /*000c*/ 	.word	0x00000000
        /*0010*/ 	.short	0x0002
        /*0012*/ 	.short	0x0010
        /*0014*/ 	.byte	0x00, 0xf0, 0x11, 0x00


	//----- nvinfo : EIATTR_KPARAM_INFO
	.align		4
.L_29:
        /*0018*/ 	.byte	0x04, 0x17
        /*001a*/ 	.short	(.L_31 - .L_30)
.L_30:
        /*001c*/ 	.word	0x00000000
        /*0020*/ 	.short	0x0001
        /*0022*/ 	.short	0x0008
        /*0024*/ 	.byte	0x00, 0xf5, 0x21, 0x00


	//----- nvinfo : EIATTR_KPARAM_INFO
	.align		4
.L_31:
        /*0028*/ 	.byte	0x04, 0x17
        /*002a*/ 	.short	(.L_33 - .L_32)
.L_32:
        /*002c*/ 	.word	0x00000000
        /*0030*/ 	.short	0x0000
        /*0032*/ 	.short	0x0000
        /*0034*/ 	.byte	0x00, 0xf5, 0x21, 0x00


	//----- nvinfo : EIATTR_SPARSE_MMA_MASK
	.align		4
.L_33:
        /*0038*/ 	.byte	0x03, 0x50
        /*003a*/ 	.short	0x0000


	//----- nvinfo : EIATTR_MAXREG_COUNT
	.align		4
        /*003c*/ 	.byte	0x03, 0x1b
        /*003e*/ 	.short	0x00ff


	//----- nvinfo : EIATTR_MERCURY_ISA_VERSION
	.align		4
        /*0040*/ 	.byte	0x03, 0x5f
        /*0042*/ 	.short	0x0101


	//----- nvinfo : EIATTR_VRC_CTA_INIT_COUNT
	.align		4
        /*0044*/ 	.byte	0x02, 0x4a
	.zero		1
	.zero		1


	//----- nvinfo : EIATTR_EXIT_INSTR_OFFSETS
	.align		4
        /*0048*/ 	.byte	0x04, 0x1c
        /*004a*/ 	.short	(.L_35 - .L_34)


	//   ....[0]....
.L_34:
        /*004c*/ 	.word	0x00000070


	//   ....[1]....
        /*0050*/ 	.word	0x00000290


	//----- nvinfo : EIATTR_CRS_STACK_SIZE
	.align		4
.L_35:
        /*0054*/ 	.byte	0x04, 0x1e
        /*0056*/ 	.short	(.L_37 - .L_36)
.L_36:
        /*0058*/ 	.word	0x00000000


	//----- nvinfo : EIATTR_CBANK_PARAM_SIZE
	.align		4
.L_37:
        /*005c*/ 	.byte	0x03, 0x19
        /*005e*/ 	.short	0x0014


	//----- nvinfo : EIATTR_PARAM_CBANK
	.align		4
        /*0060*/ 	.byte	0x04, 0x0a
        /*0062*/ 	.short	(.L_39 - .L_38)
	.align		4
.L_38:
        /*0064*/ 	.word	index@(.nv.constant0._Z22initializeContributionPfPKii)
        /*0068*/ 	.short	0x0380
        /*006a*/ 	.short	0x0014


	//----- nvinfo : EIATTR_SW_WAR
	.align		4
.L_39:
        /*006c*/ 	.byte	0x04, 0x36
        /*006e*/ 	.short	(.L_41 - .L_40)
.L_40:
        /*0070*/ 	.word	0x00000008
.L_41:


//--------------------- .nv.info._Z19finalPageRankKernelPKiS0_PfPKfi --------------------------
	.section	.nv.info._Z19finalPageRankKernelPKiS0_PfPKfi,"",@"SHT_CUDA_INFO"
	.sectionflags	@""
	.align	4


	//----- nvinfo : EIATTR_CUDA_API_VERSION
	.align		4
        /*0000*/ 	.byte	0x04, 0x37
        /*0002*/ 	.short	(.L_43 - .L_42)
.L_42:
        /*0004*/ 	.word	0x00000082


	//----- nvinfo : EIATTR_KPARAM_INFO
	.align		4
.L_43:
        /*0008*/ 	.byte	0x04, 0x17
        /*000a*/ 	.short	(.L_45 - .L_44)
.L_44:
        /*000c*/ 	.word	0x00000000
        /*0010*/ 	.short	0x0004
        /*0012*/ 	.short	0x0020
        /*0014*/ 	.byte	0x00, 0xf0, 0x11, 0x00


	//----- nvinfo : EIATTR_KPARAM_INFO
	.align		4
.L_45:
        /*0018*/ 	.byte	0x04, 0x17
        /*001a*/ 	.short	(.L_47 - .L_46)
.L_46:
        /*001c*/ 	.word	0x00000000
        /*0020*/ 	.short	0x0003
        /*0022*/ 	.short	0x0018
        /*0024*/ 	.byte	0x00, 0xf5, 0x21, 0x00


	//----- nvinfo : EIATTR_KPARAM_INFO
	.align		4
.L_47:
        /*0028*/ 	.byte	0x04, 0x17
        /*002a*/ 	.short	(.L_49 - .L_48)
.L_48:
        /*002c*/ 	.word	0x00000000
        /*0030*/ 	.short	0x0002
        /*0032*/ 	.short	0x0010
        /*0034*/ 	.byte	0x00, 0xf5, 0x21, 0x00


	//----- nvinfo : EIATTR_KPARAM_INFO
	.align		4
.L_49:
        /*0038*/ 	.byte	0x04, 0x17
        /*003a*/ 	.short	(.L_51 - .L_50)
.L_50:
        /*003c*/ 	.word	0x00000000
        /*0040*/ 	.short	0x0001
        /*0042*/ 	.short	0x0008
        /*0044*/ 	.byte	0x00, 0xf5, 0x21, 0x00


	//----- nvinfo : EIATTR_KPARAM_INFO
	.align		4
.L_51:
        /*0048*/ 	.byte	0x04, 0x17
        /*004a*/ 	.short	(.L_53 - .L_52)
.L_52:
        /*004c*/ 	.word	0x00000000
        /*0050*/ 	.short	0x0000
        /*0052*/ 	.short	0x0000
        /*0054*/ 	.byte	0x00, 0xf5, 0x21, 0x00


	//----- nvinfo : EIATTR_SPARSE_MMA_MASK
	.align		4
.L_53:
        /*0058*/ 	.byte	0x03, 0x50
        /*005a*/ 	.short	0x0000


	//----- nvinfo : EIATTR_MAXREG_COUNT
	.align		4
        /*005c*/ 	.byte	0x03, 0x1b
        /*005e*/ 	.short	0x00ff


	//----- nvinfo : EIATTR_MERCURY_ISA_VERSION
	.align		4
        /*0060*/ 	.byte	0x03, 0x5f
        /*0062*/ 	.short	0x0101


	//----- nvinfo : EIATTR_VRC_CTA_INIT_COUNT
	.align		4
        /*0064*/ 	.byte	0x02, 0x4a
	.zero		1
	.zero		1


	//----- nvinfo : EIATTR_EXIT_INSTR_OFFSETS
	.align		4
        /*0068*/ 	.byte	0x04, 0x1c
        /*006a*/ 	.short	(.L_55 - .L_54)


	//   ....[0]....
.L_54:
        /*006c*/ 	.word	0x00000070


	//   ....[1]....
        /*0070*/ 	.word	0x00000d90


	//----- nvinfo : EIATTR_CRS_STACK_SIZE
	.align		4
.L_55:
        /*0074*/ 	.byte	0x04, 0x1e
        /*0076*/ 	.short	(.L_57 - .L_56)
.L_56:
        /*0078*/ 	.word	0x00000000


	//----- nvinfo : EIATTR_CBANK_PARAM_SIZE
	.align		4
.L_57:
        /*007c*/ 	.byte	0x03, 0x19
        /*007e*/ 	.short	0x0024


	//----- nvinfo : EIATTR_PARAM_CBANK
	.align		4
        /*0080*/ 	.byte	0x04, 0x0a
        /*0082*/ 	.short	(.L_59 - .L_58)
	.align		4
.L_58:
        /*0084*/ 	.word	index@(.nv.constant0._Z19finalPageRankKernelPKiS0_PfPKfi)
        /*0088*/ 	.short	0x0380
        /*008a*/ 	.short	0x0024


	//----- nvinfo : EIATTR_SW_WAR
	.align		4
.L_59:
        /*008c*/ 	.byte	0x04, 0x36
        /*008e*/ 	.short	(.L_61 - .L_60)
.L_60:
        /*0090*/ 	.word	0x00000008
.L_61:


//--------------------- .nv.info._Z14pageRankKernelPKiS0_S0_PfPKfi --------------------------
	.section	.nv.info._Z14pageRankKernelPKiS0_S0_PfPKfi,"",@"SHT_CUDA_INFO"
	.sectionflags	@""
	.align	4


	//----- nvinfo : EIATTR_CUDA_API_VERSION
	.align		4
        /*0000*/ 	.byte	0x04, 0x37
        /*0002*/ 	.short	(.L_63 - .L_62)
.L_62:
        /*0004*/ 	.word	0x00000082


	//----- nvinfo : EIATTR_KPARAM_INFO
	.align		4
.L_63:
        /*0008*/ 	.byte	0x04, 0x17
        /*000a*/ 	.short	(.L_65 - .L_64)
.L_64:
        /*000c*/ 	.word	0x00000000
        /*0010*/ 	.short	0x0005
        /*0012*/ 	.short	0x0028
        /*0014*/ 	.byte	0x00, 0xf0, 0x11, 0x00


	//----- nvinfo : EIATTR_KPARAM_INFO
	.align		4
.L_65:
        /*0018*/ 	.byte	0x04, 0x17
        /*001a*/ 	.short	(.L_67 - .L_66)
.L_66:
        /*001c*/ 	.word	0x00000000
        /*0020*/ 	.short	0x0004
        /*0022*/ 	.short	0x0020
        /*0024*/ 	.byte	0x00, 0xf5, 0x21, 0x00


	//----- nvinfo : EIATTR_KPARAM_INFO
	.align		4
.L_67:
        /*0028*/ 	.byte	0x04, 0x17
        /*002a*/ 	.short	(.L_69 - .L_68)
.L_68:
        /*002c*/ 	.word	0x00000000
        /*0030*/ 	.short	0x0003
        /*0032*/ 	.short	0x0018
        /*0034*/ 	.byte	0x00, 0xf5, 0x21, 0x00


	//----- nvinfo : EIATTR_KPARAM_INFO
	.align		4
.L_69:
        /*0038*/ 	.byte	0x04, 0x17
        /*003a*/ 	.short	(.L_71 - .L_70)
.L_70:
        /*003c*/ 	.word	0x00000000
        /*0040*/ 	.short	0x0002
        /*0042*/ 	.short	0x0010
        /*0044*/ 	.byte	0x00, 0xf5, 0x21, 0x00


	//----- nvinfo : EIATTR_KPARAM_INFO
	.align		4
.L_71:
        /*0048*/ 	.byte	0x04, 0x17
        /*004a*/ 	.short	(.L_73 - .L_72)
.L_72:
        /*004c*/ 	.word	0x00000000
        /*0050*/ 	.short	0x0001
        /*0052*/ 	.short	0x0008
        /*0054*/ 	.byte	0x00, 0xf5, 0x21, 0x00


	//----- nvinfo : EIATTR_KPARAM_INFO
	.align		4
.L_73:
        /*0058*/ 	.byte	0x04, 0x17
        /*005a*/ 	.short	(.L_75 - .L_74)
.L_74:
        /*005c*/ 	.word	0x00000000
        /*0060*/ 	.short	0x0000
        /*0062*/ 	.short	0x0000
        /*0064*/ 	.byte	0x00, 0xf5, 0x21, 0x00


	//----- nvinfo : EIATTR_SPARSE_MMA_MASK
	.align		4
.L_75:
        /*0068*/ 	.byte	0x03, 0x50
        /*006a*/ 	.short	0x0000


	//----- nvinfo : EIATTR_MAXREG_COUNT
	.align		4
        /*006c*/ 	.byte	0x03, 0x1b
        /*006e*/ 	.short	0x00ff


	//----- nvinfo : EIATTR_MERCURY_ISA_VERSION
	.align		4
        /*0070*/ 	.byte	0x03, 0x5f
        /*0072*/ 	.short	0x0101


	//----- nvinfo : EIATTR_VRC_CTA_INIT_COUNT
	.align		4
        /*0074*/ 	.byte	0x02, 0x4a
	.zero		1
	.zero		1


	//----- nvinfo : EIATTR_EXIT_INSTR_OFFSETS
	.align		4
        /*0078*/ 	.byte	0x04, 0x1c
        /*007a*/ 	.short	(.L_77 - .L_76)


	//   ....[0]....
.L_76:
        /*007c*/ 	.word	0x00000070


	//   ....[1]....
        /*0080*/ 	.word	0x00000f70


	//----- nvinfo : EIATTR_CRS_STACK_SIZE
	.align		4
.L_77:
        /*0084*/ 	.byte	0x04, 0x1e
        /*0086*/ 	.short	(.L_79 - .L_78)
.L_78:
        /*0088*/ 	.word	0x00000000


	//----- nvinfo : EIATTR_CBANK_PARAM_SIZE
	.align		4
.L_79:
        /*008c*/ 	.byte	0x03, 0x19
        /*008e*/ 	.short	0x002c


	//----- nvinfo : EIATTR_PARAM_CBANK
	.align		4
        /*0090*/ 	.byte	0x04, 0x0a
        /*0092*/ 	.short	(.L_81 - .L_80)
	.align		4
.L_80:
        /*0094*/ 	.word	index@(.nv.constant0._Z14pageRankKernelPKiS0_S0_PfPKfi)
        /*0098*/ 	.short	0x0380
        /*009a*/ 	.short	0x002c


	//----- nvinfo : EIATTR_SW_WAR
	.align		4
.L_81:
        /*009c*/ 	.byte	0x04, 0x36
        /*009e*/ 	.short	(.L_83 - .L_82)
.L_82:
        /*00a0*/ 	.word	0x00000008
.L_83:


//--------------------- .nv.callgraph             --------------------------
	.section	.nv.callgraph,"",@"SHT_CUDA_CALLGRAPH"
	.align	4
	.sectionentsize	8
	.align		4
        /*0000*/ 	.word	0x00000000
	.align		4
        /*0004*/ 	.word	0xffffffff
	.align		4
        /*0008*/ 	.word	0x00000000
	.align		4
        /*000c*/ 	.word	0xfffffffe
	.align		4
        /*0010*/ 	.word	0x00000000
	.align		4
        /*0014*/ 	.word	0xfffffffd
	.align		4
        /*0018*/ 	.word	0x00000000
	.align		4
        /*001c*/ 	.word	0xfffffffc


//--------------------- .text._Z22initializeContributionPfPKii --------------------------
	.section	.text._Z22initializeContributionPfPKii,"ax",@progbits
	.align	128
        .global         _Z22initializeContributionPfPKii
        .type           _Z22initializeContributionPfPKii,@function
        .size           _Z22initializeContributionPfPKii,(.L_x_58 - _Z22initializeContributionPfPKii)
        .other          _Z22initializeContributionPfPKii,@"STO_CUDA_ENTRY STV_DEFAULT"
_Z22initializeContributionPfPKii:
.text._Z22initializeContributionPfPKii:
[----:B------:R-:W-:Y:S01]  /*0000*/  LDC R1, c[0x0][0x37c] ;  /* 0x0000df00ff017b82 */ /* 0x000fe20000000800 */
[----:B------:R-:W0:Y:S07]  /*0010*/  S2R R3, SR_TID.X ;  /* 0x0000000000037919 */ /* 0x000e2e0000002100 */
[----:B------:R-:W0:Y:S01]  /*0020*/  S2UR UR4, SR_CTAID.X ;  /* 0x00000000000479c3 */ /* 0x000e220000002500 */
[----:B------:R-:W1:Y:S07]  /*0030*/  LDCU UR5, c[0x0][0x390] ;  /* 0x00007200ff0577ac */ /* 0x000e6e0008000800 */
[----:B------:R-:W0:Y:S02]  /*0040*/  LDC R2, c[0x0][0x360] ;  /* 0x0000d800ff027b82 */ /* 0x000e240000000800 */
[----:B0-----:R-:W-:-:S05]  /*0050*/  IMAD R2, R2, UR4, R3 ;  /* 0x0000000402027c24 */ /* 0x001fca000f8e0203 */
[----:B-1----:R-:W-:-:S13]  /*0060*/  ISETP.GE.AND P0, PT, R2, UR5, PT ;  /* 0x0000000502007c0c */ /* 0x002fda000bf06270 */
[----:B------:R-:W-:Y:S05]  /*0070*/  @P0 EXIT ;  /* 0x000000000000094d */ /* 0x000fea0003800000 */
[----:B------:R-:W-:Y:S01]  /*0080*/  I2FP.F32.S32 R0, UR5 ;  /* 0x0000000500007c45 */ /* 0x000fe20008201400 */
[----:B------:R-:W0:Y:S04]  /*0090*/  LDCU.64 UR4, c[0x0][0x358] ;  /* 0x00006b00ff0477ac */ /* 0x000e280008000a00 */
[----:B------:R-:W-:-:S05]  /*00a0*/  VIADD R3, R0, 0x1800000 ;  /* 0x0180000000037836 */ /* 0x000fca0000000000 */
[----:B------:R-:W-:-:S04]  /*00b0*/  LOP3.LUT R3, R3, 0x7f800000, RZ, 0xc0, !PT ;  /* 0x7f80000003037812 */ /* 0x000fc800078ec0ff */
[----:B------:R-:W-:-:S13]  /*00c0*/  ISETP.GT.U32.AND P0, PT, R3, 0x1ffffff, PT ;  /* 0x01ffffff0300780c */ /* 0x000fda0003f04070 */
[----:B0-----:R-:W-:Y:S05]  /*00d0*/  @P0 BRA `(.L_x_0) ;  /* 0x00000000000c0947 */ /* 0x001fea0003800000 */
[----:B------:R-:W-:-:S07]  /*00e0*/  MOV R4, 0x100 ;  /* 0x0000010000047802 */ /* 0x000fce0000000f00 */
[----:B------:R-:W-:Y:S05]  /*00f0*/  CALL.REL.NOINC `($__internal_0_$__cuda_sm20_rcp_rn_f32_slowpath) ;  /* 0x0000000000687944 */ /* 0x000fea0003c00000 */
[----:B------:R-:W-:Y:S05]  /*0100*/  BRA `(.L_x_1) ;  /* 0x0000000000107947 */ /* 0x000fea0003800000 */
.L_x_0:
[----:B------:R-:W0:Y:S02]  /*0110*/  MUFU.RCP R3, R0 ;  /* 0x0000000000037308 */ /* 0x000e240000001000 */
[----:B0-----:R-:W-:-:S04]  /*0120*/  FFMA R4, R0, R3, -1 ;  /* 0xbf80000000047423 */ /* 0x001fc80000000003 */
[----:B------:R-:W-:-:S04]  /*0130*/  FADD.FTZ R4, -R4, -RZ ;  /* 0x800000ff04047221 */ /* 0x000fc80000010100 */
[----:B------:R-:W-:-:S07]  /*0140*/  FFMA R3, R3, R4, R3 ;  /* 0x0000000403037223 */ /* 0x000fce0000000003 */
.L_x_1:
[----:B------:R-:W0:Y:S02]  /*0150*/  LDC.64 R4, c[0x0][0x388] ;  /* 0x0000e200ff047b82 */ /* 0x000e240000000a00 */
[----:B0-----:R-:W-:-:S06]  /*0160*/  IMAD.WIDE R4, R2, 0x4, R4 ;  /* 0x0000000402047825 */ /* 0x001fcc00078e0204 */
[----:B------:R-:W2:Y:S01]  /*0170*/  LDG.E R4, desc[UR4][R4.64] ;  /* 0x0000000404047981 */ /* 0x000ea2000c1e1900 */
[----:B------:R-:W-:Y:S01]  /*0180*/  BSSY.RECONVERGENT B0, `(.L_x_2) ;  /* 0x000000d000007945 */ /* 0x000fe20003800200 */
[----:B--2---:R-:W-:-:S04]  /*0190*/  I2FP.F32.S32 R6, R4 ;  /* 0x0000000400067245 */ /* 0x004fc80000201400 */
[----:B------:R-:W0:Y:S08]  /*01a0*/  MUFU.RCP R7, R6 ;  /* 0x0000000600077308 */ /* 0x000e300000001000 */
[----:B------:R-:W1:Y:S01]  /*01b0*/  FCHK P0, R3, R6 ;  /* 0x0000000603007302 */ /* 0x000e620000000000 */
[----:B0-----:R-:W-:-:S04]  /*01c0*/  FFMA R0, -R6, R7, 1 ;  /* 0x3f80000006007423 */ /* 0x001fc80000000107 */
[----:B------:R-:W-:-:S04]  /*01d0*/  FFMA R0, R7, R0, R7 ;  /* 0x0000000007007223 */ /* 0x000fc80000000007 */
[----:B------:R-:W-:-:S04]  /*01e0*/  FFMA R7, R0, R3, RZ ;  /* 0x0000000300077223 */ /* 0x000fc800000000ff */
[----:B------:R-:W-:-:S04]  /*01f0*/  FFMA R8, -R6, R7, R3 ;  /* 0x0000000706087223 */ /* 0x000fc80000000103 */
[----:B------:R-:W-:Y:S01]  /*0200*/  FFMA R7, R0, R8, R7 ;  /* 0x0000000800077223 */ /* 0x000fe20000000007 */
[----:B-1----:R-:W-:Y:S06]  /*0210*/  @!P0 BRA `(.L_x_3) ;  /* 0x00000000000c8947 */ /* 0x002fec0003800000 */
[----:B------:R-:W-:-:S07]  /*0220*/  MOV R4, 0x240 ;  /* 0x0000024000047802 */ /* 0x000fce0000000f00 */
[----:B------:R-:W-:Y:S05]  /*0230*/  CALL.REL.NOINC `($__internal_1_$__cuda_sm3x_div_rn_noftz_f32_slowpath) ;  /* 0x0000000000e47944 */ /* 0x000fea0003c00000 */
[----:B------:R-:W-:-:S07]  /*0240*/  IMAD.MOV.U32 R7, RZ, RZ, R0 ;  /* 0x000000ffff077224 */ /* 0x000fce00078e0000 */
.L_x_3:
[----:B------:R-:W-:Y:S05]  /*0250*/  BSYNC.RECONVERGENT B0 ;  /* 0x0000000000007941 */ /* 0x000fea0003800200 */
.L_x_2:
[----:B------:R-:W0:Y:S02]  /*0260*/  LDC.64 R4, c[0x0][0x380] ;  /* 0x0000e000ff047b82 */ /* 0x000e240000000a00 */
[----:B0-----:R-:W-:-:S05]  /*0270*/  IMAD.WIDE R2, R2, 0x4, R4 ;  /* 0x0000000402027825 */ /* 0x001fca00078e0204 */
[----:B------:R-:W-:Y:S01]  /*0280*/  STG.E desc[UR4][R2.64], R7 ;  /* 0x0000000702007986 */ /* 0x000fe2000c101904 */
[----:B------:R-:W-:Y:S05]  /*0290*/  EXIT ;  /* 0x000000000000794d */ /* 0x000fea0003800000 */
        .weak           $__internal_0_$__cuda_sm20_rcp_rn_f32_slowpath
        .type           $__internal_0_$__cuda_sm20_rcp_rn_f32_slowpath,@function
        .size           $__internal_0_$__cuda_sm20_rcp_rn_f32_slowpath,($__internal_1_$__cuda_sm3x_div_rn_noftz_f32_slowpath - $__internal_0_$__cuda_sm20_rcp_rn_f32_slowpath)
$__internal_0_$__cuda_sm20_rcp_rn_f32_slowpath:
[----:B------:R-:W-:-:S05]  /*02a0*/  IMAD.SHL.U32 R3, R0, 0x2, RZ ;  /* 0x0000000200037824 */ /* 0x000fca00078e00ff */
[----:B------:R-:W-:-:S04]  /*02b0*/  SHF.R.U32.HI R3, RZ, 0x18, R3 ;  /* 0x00000018ff037819 */ /* 0x000fc80000011603 */
[----:B------:R-:W-:-:S13]  /*02c0*/  ISETP.NE.U32.AND P0, PT, R3, RZ, PT ;  /* 0x000000ff0300720c */ /* 0x000fda0003f05070 */
[----:B------:R-:W-:Y:S05]  /*02d0*/  @P0 BRA `(.L_x_4) ;  /* 0x00000000002c0947 */ /* 0x000fea0003800000 */
[----:B------:R-:W-:-:S05]  /*02e0*/  IMAD.SHL.U32 R3, R0, 0x2, RZ ;  /* 0x0000000200037824 */ /* 0x000fca00078e00ff */
[----:B------:R-:W-:-:S13]  /*02f0*/  ISETP.NE.AND P0, PT, R3, RZ, PT ;  /* 0x000000ff0300720c */ /* 0x000fda0003f05270 */
[----:B------:R2:W3:Y:S01]  /*0300*/  @!P0 MUFU.RCP R3, R0 ;  /* 0x0000000000038308 */ /* 0x0004e20000001000 */
[----:B------:R-:W-:Y:S05]  /*0310*/  @!P0 BRA `(.L_x_5) ;  /* 0x0000000000a48947 */ /* 0x000fea0003800000 */
[----:B------:R-:W-:-:S04]  /*0320*/  FFMA R5, R0, 1.84467440737095516160e+19, RZ ;  /* 0x5f80000000057823 */ /* 0x000fc800000000ff */
[----:B--2---:R-:W3:Y:S02]  /*0330*/  MUFU.RCP R0, R5 ;  /* 0x0000000500007308 */ /* 0x004ee40000001000 */
[----:B---3--:R-:W-:-:S04]  /*0340*/  FFMA R3, R5, R0, -1 ;  /* 0xbf80000005037423 */ /* 0x008fc80000000000 */
[----:B------:R-:W-:-:S04]  /*0350*/  FADD.FTZ R3, -R3, -RZ ;  /* 0x800000ff03037221 */ /* 0x000fc80000010100 */
[----:B------:R-:W-:-:S04]  /*0360*/  FFMA R0, R0, R3, R0 ;  /* 0x0000000300007223 */ /* 0x000fc80000000000 */
[----:B------:R-:W-:Y:S01]  /*0370*/  FFMA R3, R0, 1.84467440737095516160e+19, RZ ;  /* 0x5f80000000037823 */ /* 0x000fe200000000ff */
[----:B------:R-:W-:Y:S06]  /*0380*/  BRA `(.L_x_5) ;  /* 0x0000000000887947 */ /* 0x000fec0003800000 */
.L_x_4:
[----:B------:R-:W-:-:S05]  /*0390*/  VIADD R5, R3, 0xffffff03 ;  /* 0xffffff0303057836 */ /* 0x000fca0000000000 */
[----:B------:R-:W-:-:S13]  /*03a0*/  ISETP.GT.U32.AND P0, PT, R5, 0x1, PT ;  /* 0x000000010500780c */ /* 0x000fda0003f04070 */
[----:B------:R-:W-:Y:S05]  /*03b0*/  @P0 BRA `(.L_x_6) ;  /* 0x0000000000780947 */ /* 0x000fea0003800000 */
[----:B------:R-:W-:Y:S01]  /*03c0*/  LOP3.LUT R6, R0, 0x7fffff, RZ, 0xc0, !PT ;  /* 0x007fffff00067812 */ /* 0x000fe200078ec0ff */
[----:B------:R-:W-:Y:S02]  /*03d0*/  IMAD.MOV.U32 R10, RZ, RZ, 0x3 ;  /* 0x00000003ff0a7424 */ /* 0x000fe400078e00ff */
[----:B------:R-:W-:Y:S01]  /*03e0*/  VIADD R3, R3, 0xffffff04 ;  /* 0xffffff0403037836 */ /* 0x000fe20000000000 */
[----:B------:R-:W-:Y:S02]  /*03f0*/  LOP3.LUT R6, R6, 0x3f800000, RZ, 0xfc, !PT ;  /* 0x3f80000006067812 */ /* 0x000fe400078efcff */
[----:B------:R-:W-:Y:S02]  /*0400*/  SHF.L.U32 R11, R10, R5, RZ ;  /* 0x000000050a0b7219 */ /* 0x000fe400000006ff */
[----:B------:R-:W0:Y:S02]  /*0410*/  MUFU.RCP R7, R6 ;  /* 0x0000000600077308 */ /* 0x000e240000001000 */
[----:B0-----:R-:W-:-:S04]  /*0420*/  FFMA R8, R6, R7, -1 ;  /* 0xbf80000006087423 */ /* 0x001fc80000000007 */
[----:B------:R-:W-:-:S04]  /*0430*/  FADD.FTZ R8, -R8, -RZ ;  /* 0x800000ff08087221 */ /* 0x000fc80000010100 */
[CCC-:B------:R-:W-:Y:S01]  /*0440*/  FFMA.RM R9, R7.reuse, R8.reuse, R7.reuse ;  /* 0x0000000807097223 */ /* 0x1c0fe20000004007 */
[----:B------:R-:W-:-:S04]  /*0450*/  FFMA.RP R8, R7, R8, R7 ;  /* 0x0000000807087223 */ /* 0x000fc80000008007 */
[C---:B------:R-:W-:Y:S02]  /*0460*/  LOP3.LUT R7, R9.reuse, 0x7fffff, RZ, 0xc0, !PT ;  /* 0x007fffff09077812 */ /* 0x040fe400078ec0ff */
[----:B------:R-:W-:Y:S02]  /*0470*/  FSETP.NEU.FTZ.AND P0, PT, R9, R8, PT ;  /* 0x000000080900720b */ /* 0x000fe40003f1d000 */
[----:B------:R-:W-:Y:S02]  /*0480*/  LOP3.LUT R8, R7, 0x800000, RZ, 0xfc, !PT ;  /* 0x0080000007087812 */ /* 0x000fe400078efcff */
[----:B------:R-:W-:Y:S02]  /*0490*/  SEL R7, RZ, 0xffffffff, !P0 ;  /* 0xffffffffff077807 */ /* 0x000fe40004000000 */
[----:B------:R-:W-:Y:S02]  /*04a0*/  LOP3.LUT R6, R11, R8, RZ, 0xc0, !PT ;  /* 0x000000080b067212 */ /* 0x000fe400078ec0ff */
[----:B------:R-:W-:Y:S01]  /*04b0*/  SHF.R.U32.HI R3, RZ, R3, R8 ;  /* 0x00000003ff037219 */ /* 0x000fe20000011608 */
[----:B------:R-:W-:Y:S01]  /*04c0*/  IMAD.MOV R7, RZ, RZ, -R7 ;  /* 0x000000ffff077224 */ /* 0x000fe200078e0a07 */
[----:B------:R-:W-:-:S04]  /*04d0*/  SHF.R.U32.HI R6, RZ, R5, R6 ;  /* 0x00000005ff067219 */ /* 0x000fc80000011606 */
[----:B------:R-:W-:Y:S02]  /*04e0*/  LOP3.LUT P1, RZ, R7, R5, R8, 0xf8, !PT ;  /* 0x0000000507ff7212 */ /* 0x000fe4000782f808 */
[C---:B------:R-:W-:Y:S02]  /*04f0*/  LOP3.LUT P0, RZ, R6.reuse, 0x1, RZ, 0xc0, !PT ;  /* 0x0000000106ff7812 */ /* 0x040fe4000780c0ff */
[----:B------:R-:W-:-:S04]  /*0500*/  LOP3.LUT P2, RZ, R6, 0x2, RZ, 0xc0, !PT ;  /* 0x0000000206ff7812 */ /* 0x000fc8000784c0ff */
[----:B------:R-:W-:Y:S02]  /*0510*/  PLOP3.LUT P0, PT, P0, P1, P2, 0xe0, 0x0 ;  /* 0x000000000000781c */ /* 0x000fe40000703c20 */
[----:B------:R-:W-:Y:S02]  /*0520*/  LOP3.LUT P1, RZ, R0, 0x7fffff, RZ, 0xc0, !PT ;  /* 0x007fffff00ff7812 */ /* 0x000fe4000782c0ff */
[----:B------:R-:W-:-:S05]  /*0530*/  SEL R5, RZ, 0x1, !P0 ;  /* 0x00000001ff057807 */ /* 0x000fca0004000000 */
[----:B------:R-:W-:-:S05]  /*0540*/  IMAD.MOV R5, RZ, RZ, -R5 ;  /* 0x000000ffff057224 */ /* 0x000fca00078e0a05 */
[----:B------:R-:W-:-:S13]  /*0550*/  ISETP.GE.AND P0, PT, R5, RZ, PT ;  /* 0x000000ff0500720c */ /* 0x000fda0003f06270 */
[----:B------:R-:W-:-:S04]  /*0560*/  @!P0 VIADD R3, R3, 0x1 ;  /* 0x0000000103038836 */ /* 0x000fc80000000000 */
[----:B------:R-:W-:-:S05]  /*0570*/  @!P1 IMAD.SHL.U32 R3, R3, 0x2, RZ ;  /* 0x0000000203039824 */ /* 0x000fca00078e00ff */
[----:B------:R-:W-:Y:S01]  /*0580*/  LOP3.LUT R3, R3, 0x80000000, R0, 0xf8, !PT ;  /* 0x8000000003037812 */ /* 0x000fe200078ef800 */
[----:B------:R-:W-:Y:S06]  /*0590*/  BRA `(.L_x_5) ;  /* 0x0000000000047947 */ /* 0x000fec0003800000 */
.L_x_6:
[----:B------:R0:W1:Y:S02]  /*05a0*/  MUFU.RCP R3, R0 ;  /* 0x0000000000037308 */ /* 0x0000640000001000 */
.L_x_5:
[----:B------:R-:W-:-:S04]  /*05b0*/  IMAD.MOV.U32 R5, RZ, RZ, 0x0 ;  /* 0x00000000ff057424 */ /* 0x000fc800078e00ff */
[----:B0123--:R-:W-:Y:S05]  /*05c0*/  RET.REL.NODEC R4 `(_Z22initializeContributionPfPKii) ;  /* 0xfffffff8048c7950 */ /* 0x00ffea0003c3ffff */
        .weak           $__internal_1_$__cuda_sm3x_div_rn_noftz_f32_slowpath
        .type           $__internal_1_$__cuda_sm3x_div_rn_noftz_f32_slowpath,@function
        .size           $__internal_1_$__cuda_sm3x_div_rn_noftz_f32_slowpath,(.L_x_58 - $__internal_1_$__cuda_sm3x_div_rn_noftz_f32_slowpath)
$__internal_1_$__cuda_sm3x_div_rn_noftz_f32_slowpath:
[----:B------:R-:W-:Y:S01]  /*05d0*/  SHF.R.U32.HI R5, RZ, 0x17, R6 ;  /* 0x00000017ff057819 */ /* 0x000fe20000011606 */
[----:B------:R-:W-:Y:S01]  /*05e0*/  BSSY.RECONVERGENT B1, `(.L_x_7) ;  /* 0x0000063000017945 */ /* 0x000fe20003800200 */
[----:B------:R-:W-:Y:S02]  /*05f0*/  SHF.R.U32.HI R0, RZ, 0x17, R3 ;  /* 0x00000017ff007819 */ /* 0x000fe40000011603 */
[----:B------:R-:W-:Y:S02]  /*0600*/  LOP3.LUT R5, R5, 0xff, RZ, 0xc0, !PT ;  /* 0x000000ff05057812 */ /* 0x000fe400078ec0ff */
[----:B------:R-:W-:-:S03]  /*0610*/  LOP3.LUT R10, R0, 0xff, RZ, 0xc0, !PT ;  /* 0x000000ff000a7812 */ /* 0x000fc600078ec0ff */
[----:B------:R-:W-:Y:S02]  /*0620*/  VIADD R8, R5, 0xffffffff ;  /* 0xffffffff05087836 */ /* 0x000fe40000000000 */
[----:B------:R-:W-:-:S03]  /*0630*/  VIADD R9, R10, 0xffffffff ;  /* 0xffffffff0a097836 */ /* 0x000fc60000000000 */
[----:B------:R-:W-:-:S04]  /*0640*/  ISETP.GT.U32.AND P0, PT, R8, 0xfd, PT ;  /* 0x000000fd0800780c */ /* 0x000fc80003f04070 */
[----:B------:R-:W-:-:S13]  /*0650*/  ISETP.GT.U32.OR P0, PT, R9, 0xfd, P0 ;  /* 0x000000fd0900780c */ /* 0x000fda0000704470 */
[----:B------:R-:W-:Y:S01]  /*0660*/  @!P0 IMAD.MOV.U32 R7, RZ, RZ, RZ ;  /* 0x000000ffff078224 */ /* 0x000fe200078e00ff */
[----:B------:R-:W-:Y:S06]  /*0670*/  @!P0 BRA `(.L_x_8) ;  /* 0x0000000000608947 */ /* 0x000fec0003800000 */
[----:B------:R-:W-:Y:S01]  /*0680*/  FSETP.GTU.FTZ.AND P0, PT, |R3|, +INF , PT ;  /* 0x7f8000000300780b */ /* 0x000fe20003f1c200 */
[----:B------:R-:W-:Y:S01]  /*0690*/  IMAD.MOV.U32 R0, RZ, RZ, R6 ;  /* 0x000000ffff007224 */ /* 0x000fe200078e0006 */
[----:B------:R-:W-:-:S04]  /*06a0*/  FSETP.GTU.FTZ.AND P1, PT, |R6|, +INF , PT ;  /* 0x7f8000000600780b */ /* 0x000fc80003f3c200 */
[----:B------:R-:W-:-:S13]  /*06b0*/  PLOP3.LUT P0, PT, P0, P1, PT, 0xf8, 0x8f ;  /* 0x00000000008f781c */ /* 0x000fda0000703f70 */
[----:B------:R-:W-:Y:S05]  /*06c0*/  @P0 BRA `(.L_x_9) ;  /* 0x00000004004c0947 */ /* 0x000fea0003800000 */
[----:B------:R-:W-:-:S13]  /*06d0*/  LOP3.LUT P0, RZ, R6, 0x7fffffff, R3, 0xc8, !PT ;  /* 0x7fffffff06ff7812 */ /* 0x000fda000780c803 */
[----:B------:R-:W-:Y:S05]  /*06e0*/  @!P0 BRA `(.L_x_10) ;  /* 0x00000004003c8947 */ /* 0x000fea0003800000 */
[C---:B------:R-:W-:Y:S02]  /*06f0*/  FSETP.NEU.FTZ.AND P2, PT, |R3|.reuse, +INF , PT ;  /* 0x7f8000000300780b */ /* 0x040fe40003f5d200 */
[----:B------:R-:W-:Y:S02]  /*0700*/  FSETP.NEU.FTZ.AND P1, PT, |R0|, +INF , PT ;  /* 0x7f8000000000780b */ /* 0x000fe40003f3d200 */
[----:B------:R-:W-:-:S11]  /*0710*/  FSETP.NEU.FTZ.AND P0, PT, |R3|, +INF , PT ;  /* 0x7f8000000300780b */ /* 0x000fd60003f1d200 */
[----:B------:R-:W-:Y:S05]  /*0720*/  @!P1 BRA !P2, `(.L_x_10) ;  /* 0x00000004002c9947 */ /* 0x000fea0005000000 */
[----:B------:R-:W-:-:S04]  /*0730*/  LOP3.LUT P2, RZ, R3, 0x7fffffff, RZ, 0xc0, !PT ;  /* 0x7fffffff03ff7812 */ /* 0x000fc8000784c0ff */
[----:B------:R-:W-:-:S13]  /*0740*/  PLOP3.LUT P1, PT, P1, P2, PT, 0x2f, 0xf2 ;  /* 0x0000000000f2781c */ /* 0x000fda0000f24577 */
[----:B------:R-:W-:Y:S05]  /*0750*/  @P1 BRA `(.L_x_11) ;  /* 0x0000000400181947 */ /* 0x000fea0003800000 */
[----:B------:R-:W-:-:S04]  /*0760*/  LOP3.LUT P1, RZ, R6, 0x7fffffff, RZ, 0xc0, !PT ;  /* 0x7fffffff06ff7812 */ /* 0x000fc8000782c0ff */
[----:B------:R-:W-:-:S13]  /*0770*/  PLOP3.LUT P0, PT, P0, P1, PT, 0x2f, 0xf2 ;  /* 0x0000000000f2781c */ /* 0x000fda0000702577 */
[----:B------:R-:W-:Y:S05]  /*0780*/  @P0 BRA `(.L_x_12) ;  /* 0x0000000400000947 */ /* 0x000fea0003800000 */
[----:B------:R-:W-:Y:S02]  /*0790*/  ISETP.GE.AND P0, PT, R9, RZ, PT ;  /* 0x000000ff0900720c */ /* 0x000fe40003f06270 */
[----:B------:R-:W-:-:S11]  /*07a0*/  ISETP.GE.AND P1, PT, R8, RZ, PT ;  /* 0x000000ff0800720c */ /* 0x000fd60003f26270 */
[----:B------:R-:W-:Y:S02]  /*07b0*/  @P0 IMAD.MOV.U32 R7, RZ, RZ, RZ ;  /* 0x000000ffff070224 */ /* 0x000fe400078e00ff */
[----:B------:R-:W-:Y:S01]  /*07c0*/  @!P0 FFMA R3, R3, 1.84467440737095516160e+19, RZ ;  /* 0x5f80000003038823 */ /* 0x000fe200000000ff */
[----:B------:R-:W-:Y:S02]  /*07d0*/  @!P0 IMAD.MOV.U32 R7, RZ, RZ, -0x40 ;  /* 0xffffffc0ff078424 */ /* 0x000fe400078e00ff */
[----:B------:R-:W-:Y:S02]  /*07e0*/  @!P1 FFMA R6, R0, 1.84467440737095516160e+19, RZ ;  /* 0x5f80000000069823 */ /* 0x000fe400000000ff */
[----:B------:R-:W-:-:S07]  /*07f0*/  @!P1 VIADD R7, R7, 0x40 ;  /* 0x0000004007079836 */ /* 0x000fce0000000000 */
.L_x_8:
[----:B------:R-:W-:Y:S01]  /*0800*/  LEA R9, R5, 0xc0800000, 0x17 ;  /* 0xc080000005097811 */ /* 0x000fe200078eb8ff */
[----:B------:R-:W-:Y:S04]  /*0810*/  BSSY.RECONVERGENT B2, `(.L_x_13) ;  /* 0x0000036000027945 */ /* 0x000fe80003800200 */
[----:B------:R-:W-:Y:S02]  /*0820*/  IMAD.IADD R9, R6, 0x1, -R9 ;  /* 0x0000000106097824 */ /* 0x000fe400078e0a09 */
[----:B------:R-:W-:Y:S02]  /*0830*/  VIADD R6, R10, 0xffffff81 ;  /* 0xffffff810a067836 */ /* 0x000fe40000000000 */
[----:B------:R-:W0:Y:S01]  /*0840*/  MUFU.RCP R8, R9 ;  /* 0x0000000900087308 */ /* 0x000e220000001000 */
[----:B------:R-:W-:Y:S01]  /*0850*/  FADD.FTZ R11, -R9, -RZ ;  /* 0x800000ff090b7221 */ /* 0x000fe20000010100 */
[C---:B------:R-:W-:Y:S01]  /*0860*/  IMAD R0, R6.reuse, -0x800000, R3 ;  /* 0xff80000006007824 */ /* 0x040fe200078e0203 */
[----:B------:R-:W-:-:S05]  /*0870*/  IADD3 R6, PT, PT, R6, 0x7f, -R5 ;  /* 0x0000007f06067810 */ /* 0x000fca0007ffe805 */
[----:B------:R-:W-:Y:S02]  /*0880*/  IMAD.IADD R6, R6, 0x1, R7 ;  /* 0x0000000106067824 */ /* 0x000fe400078e0207 */
[----:B0-----:R-:W-:-:S04]  /*0890*/  FFMA R13, R8, R11, 1 ;  /* 0x3f800000080d7423 */ /* 0x001fc8000000000b */
[----:B------:R-:W-:-:S04]  /*08a0*/  FFMA R10, R8, R13, R8 ;  /* 0x0000000d080a7223 */ /* 0x000fc80000000008 */
[----:B------:R-:W-:-:S04]  /*08b0*/  FFMA R3, R0, R10, RZ ;  /* 0x0000000a00037223 */ /* 0x000fc800000000ff */
[----:B------:R-:W-:-:S04]  /*08c0*/  FFMA R8, R11, R3, R0 ;  /* 0x000000030b087223 */ /* 0x000fc80000000000 */
[----:B------:R-:W-:-:S04]  /*08d0*/  FFMA R13, R10, R8, R3 ;  /* 0x000000080a0d7223 */ /* 0x000fc80000000003 */
[----:B------:R-:W-:-:S04]  /*08e0*/  FFMA R8, R11, R13, R0 ;  /* 0x0000000d0b087223 */ /* 0x000fc80000000000 */
[----:B------:R-:W-:-:S05]  /*08f0*/  FFMA R0, R10, R8, R13 ;  /* 0x000000080a007223 */ /* 0x000fca000000000d */
[----:B------:R-:W-:-:S04]  /*0900*/  SHF.R.U32.HI R3, RZ, 0x17, R0 ;  /* 0x00000017ff037819 */ /* 0x000fc80000011600 */
[----:B------:R-:W-:-:S05]  /*0910*/  LOP3.LUT R3, R3, 0xff, RZ, 0xc0, !PT ;  /* 0x000000ff03037812 */ /* 0x000fca00078ec0ff */
[----:B------:R-:W-:-:S04]  /*0920*/  IMAD.IADD R7, R3, 0x1, R6 ;  /* 0x0000000103077824 */ /* 0x000fc800078e0206 */
[----:B------:R-:W-:-:S05]  /*0930*/  VIADD R3, R7, 0xffffffff ;  /* 0xffffffff07037836 */ /* 0x000fca0000000000 */
[----:B------:R-:W-:-:S13]  /*0940*/  ISETP.GE.U32.AND P0, PT, R3, 0xfe, PT ;  /* 0x000000fe0300780c */ /* 0x000fda0003f06070 */
[----:B------:R-:W-:Y:S05]  /*0950*/  @!P0 BRA `(.L_x_14) ;  /* 0x0000000000808947 */ /* 0x000fea0003800000 */
[----:B------:R-:W-:-:S13]  /*0960*/  ISETP.GT.AND P0, PT, R7, 0xfe, PT ;  /* 0x000000fe0700780c */ /* 0x000fda0003f04270 */
[----:B------:R-:W-:Y:S05]  /*0970*/  @P0 BRA `(.L_x_15) ;  /* 0x00000000006c0947 */ /* 0x000fea0003800000 */
[----:B------:R-:W-:-:S13]  /*0980*/  ISETP.GE.AND P0, PT, R7, 0x1, PT ;  /* 0x000000010700780c */ /* 0x000fda0003f06270 */
[----:B------:R-:W-:Y:S05]  /*0990*/  @P0 BRA `(.L_x_16) ;  /* 0x0000000000740947 */ /* 0x000fea0003800000 */
[----:B------:R-:W-:Y:S02]  /*09a0*/  ISETP.GE.AND P0, PT, R7, -0x18, PT ;  /* 0xffffffe80700780c */ /* 0x000fe40003f06270 */
[----:B------:R-:W-:-:S11]  /*09b0*/  LOP3.LUT R0, R0, 0x80000000, RZ, 0xc0, !PT ;  /* 0x8000000000007812 */ /* 0x000fd600078ec0ff */
[----:B------:R-:W-:Y:S05]  /*09c0*/  @!P0 BRA `(.L_x_16) ;  /* 0x0000000000688947 */ /* 0x000fea0003800000 */
[CCC-:B------:R-:W-:Y:S01]  /*09d0*/  FFMA.RZ R3, R10.reuse, R8.reuse, R13.reuse ;  /* 0x000000080a037223 */ /* 0x1c0fe2000000c00d */
[CCC-:B------:R-:W-:Y:S01]  /*09e0*/  FFMA.RM R6, R10.reuse, R8.reuse, R13.reuse ;  /* 0x000000080a067223 */ /* 0x1c0fe2000000400d */
[C---:B------:R-:W-:Y:S02]  /*09f0*/  ISETP.NE.AND P2, PT, R7.reuse, RZ, PT ;  /* 0x000000ff0700720c */ /* 0x040fe40003f45270 */
[----:B------:R-:W-:Y:S02]  /*0a00*/  ISETP.NE.AND P1, PT, R7, RZ, PT ;  /* 0x000000ff0700720c */ /* 0x000fe40003f25270 */
[----:B------:R-:W-:Y:S01]  /*0a10*/  LOP3.LUT R5, R3, 0x7fffff, RZ, 0xc0, !PT ;  /* 0x007fffff03057812 */ /* 0x000fe200078ec0ff */
[----:B------:R-:W-:Y:S01]  /*0a20*/  FFMA.RP R3, R10, R8, R13 ;  /* 0x000000080a037223 */ /* 0x000fe2000000800d */
[----:B------:R-:W-:Y:S02]  /*0a30*/  VIADD R8, R7, 0x20 ;  /* 0x0000002007087836 */ /* 0x000fe40000000000 */
[----:B------:R-:W-:Y:S01]  /*0a40*/  LOP3.LUT R5, R5, 0x800000, RZ, 0xfc, !PT ;  /* 0x0080000005057812 */ /* 0x000fe200078efcff */
[----:B------:R-:W-:Y:S01]  /*0a50*/  IMAD.MOV R7, RZ, RZ, -R7 ;  /* 0x000000ffff077224 */ /* 0x000fe200078e0a07 */
[----:B------:R-:W-:-:S02]  /*0a60*/  FSETP.NEU.FTZ.AND P0, PT, R3, R6, PT ;  /* 0x000000060300720b */ /* 0x000fc40003f1d000 */
[----:B------:R-:W-:Y:S02]  /*0a70*/  SHF.L.U32 R8, R5, R8, RZ ;  /* 0x0000000805087219 */ /* 0x000fe400000006ff */
[----:B------:R-:W-:Y:S02]  /*0a80*/  SEL R6, R7, RZ, P2 ;  /* 0x000000ff07067207 */ /* 0x000fe40001000000 */
[----:B------:R-:W-:Y:S02]  /*0a90*/  ISETP.NE.AND P1, PT, R8, RZ, P1 ;  /* 0x000000ff0800720c */ /* 0x000fe40000f25270 */
[----:B------:R-:W-:Y:S02]  /*0aa0*/  SHF.R.U32.HI R6, RZ, R6, R5 ;  /* 0x00000006ff067219 */ /* 0x000fe40000011605 */
[----:B------:R-:W-:Y:S02]  /*0ab0*/  PLOP3.LUT P0, PT, P0, P1, PT, 0xf8, 0x8f ;  /* 0x00000000008f781c */ /* 0x000fe40000703f70 */
[----:B------:R-:W-:-:S02]  /*0ac0*/  SHF.R.U32.HI R8, RZ, 0x1, R6 ;  /* 0x00000001ff087819 */ /* 0x000fc40000011606 */
[----:B------:R-:W-:-:S04]  /*0ad0*/  SEL R3, RZ, 0x1, !P0 ;  /* 0x00000001ff037807 */ /* 0x000fc80004000000 */
[----:B------:R-:W-:-:S04]  /*0ae0*/  LOP3.LUT R3, R3, 0x1, R8, 0xf8, !PT ;  /* 0x0000000103037812 */ /* 0x000fc800078ef808 */
[----:B------:R-:W-:-:S05]  /*0af0*/  LOP3.LUT R3, R3, R6, RZ, 0xc0, !PT ;  /* 0x0000000603037212 */ /* 0x000fca00078ec0ff */
[----:B------:R-:W-:-:S05]  /*0b00*/  IMAD.IADD R3, R8, 0x1, R3 ;  /* 0x0000000108037824 */ /* 0x000fca00078e0203 */
[----:B------:R-:W-:Y:S01]  /*0b10*/  LOP3.LUT R0, R3, R0, RZ, 0xfc, !PT ;  /* 0x0000000003007212 */ /* 0x000fe200078efcff */
[----:B------:R-:W-:Y:S06]  /*0b20*/  BRA `(.L_x_16) ;  /* 0x0000000000107947 */ /* 0x000fec0003800000 */
.L_x_15:
[----:B------:R-:W-:-:S04]  /*0b30*/  LOP3.LUT R0, R0, 0x80000000, RZ, 0xc0, !PT ;  /* 0x8000000000007812 */ /* 0x000fc800078ec0ff */
[----:B------:R-:W-:Y:S01]  /*0b40*/  LOP3.LUT R0, R0, 0x7f800000, RZ, 0xfc, !PT ;  /* 0x7f80000000007812 */ /* 0x000fe200078efcff */
[----:B------:R-:W-:Y:S06]  /*0b50*/  BRA `(.L_x_16) ;  /* 0x0000000000047947 */ /* 0x000fec0003800000 */
.L_x_14:
[----:B------:R-:W-:-:S07]  /*0b60*/  IMAD R0, R6, 0x800000, R0 ;  /* 0x0080000006007824 */ /* 0x000fce00078e0200 */
.L_x_16:
[----:B------:R-:W-:Y:S05]  /*0b70*/  BSYNC.RECONVERGENT B2 ;  /* 0x0000000000027941 */ /* 0x000fea0003800200 */
.L_x_13:
[----:B------:R-:W-:Y:S05]  /*0b80*/  BRA `(.L_x_17) ;  /* 0x0000000000207947 */ /* 0x000fea0003800000 */
.L_x_12:
[----:B------:R-:W-:-:S04]  /*0b90*/  LOP3.LUT R0, R6, 0x80000000, R3, 0x48, !PT ;  /* 0x8000000006007812 */ /* 0x000fc800078e4803 */
[----:B------:R-:W-:Y:S01]  /*0ba0*/  LOP3.LUT R0, R0, 0x7f800000, RZ, 0xfc, !PT ;  /* 0x7f80000000007812 */ /* 0x000fe200078efcff */
[----:B------:R-:W-:Y:S06]  /*0bb0*/  BRA `(.L_x_17) ;  /* 0x0000000000147947 */ /* 0x000fec0003800000 */
.L_x_11:
[----:B------:R-:W-:Y:S01]  /*0bc0*/  LOP3.LUT R0, R6, 0x80000000, R3, 0x48, !PT ;  /* 0x8000000006007812 */ /* 0x000fe200078e4803 */
[----:B------:R-:W-:Y:S06]  /*0bd0*/  BRA `(.L_x_17) ;  /* 0x00000000000c7947 */ /* 0x000fec0003800000 */
.L_x_10:
[----:B------:R-:W0:Y:S01]  /*0be0*/  MUFU.RSQ R0, -QNAN ;  /* 0xffc0000000007908 */ /* 0x000e220000001400 */
[----:B------:R-:W-:Y:S05]  /*0bf0*/  BRA `(.L_x_17) ;  /* 0x0000000000047947 */ /* 0x000fea0003800000 */
.L_x_9:
[----:B------:R-:W-:-:S07]  /*0c00*/  FADD.FTZ R0, R3, R0 ;  /* 0x0000000003007221 */ /* 0x000fce0000010000 */
.L_x_17:
[----:B------:R-:W-:Y:S05]  /*0c10*/  BSYNC.RECONVERGENT B1 ;  /* 0x0000000000017941 */ /* 0x000fea0003800200 */
.L_x_7:
[----:B------:R-:W-:-:S04]  /*0c20*/  IMAD.MOV.U32 R5, RZ, RZ, 0x0 ;  /* 0x00000000ff057424 */ /* 0x000fc800078e00ff */
[----:B0-----:R-:W-:Y:S05]  /*0c30*/  RET.REL.NODEC R4 `(_Z22initializeContributionPfPKii) ;  /* 0xfffffff004f07950 */ /* 0x001fea0003c3ffff */
.L_x_18:
[----:B------:R-:W-:-:S00]  /*0c40*/  BRA `(.L_x_18) ;  /* 0xfffffffc00fc7947 */ /* 0x000fc0000383ffff */
[----:B------:R-:W-:-:S00]  /*0c50*/  NOP ;  /* 0x0000000000007918 */ /* 0x000fc00000000000 */
        /* <DEDUP_REMOVED lines=10> */
.L_x_58:


//--------------------- .text._Z19finalPageRankKernelPKiS0_PfPKfi --------------------------
	.section	.text._Z19finalPageRankKernelPKiS0_PfPKfi,"ax",@progbits
	.align	128
        .global         _Z19finalPageRankKernelPKiS0_PfPKfi
        .type           _Z19finalPageRankKernelPKiS0_PfPKfi,@function
        .size           _Z19finalPageRankKernelPKiS0_PfPKfi,(.L_x_59 - _Z19finalPageRankKernelPKiS0_PfPKfi)
        .other          _Z19finalPageRankKernelPKiS0_PfPKfi,@"STO_CUDA_ENTRY STV_DEFAULT"
_Z19finalPageRankKernelPKiS0_PfPKfi:
.text._Z19finalPageRankKernelPKiS0_PfPKfi:
        /* <DEDUP_REMOVED lines=8> */
[----:B------:R-:W0:Y:S01]  /*0080*/  LDC.64 R2, c[0x0][0x380] ;  /* 0x0000e000ff027b82 */ /* 0x000e220000000a00 */
[----:B------:R-:W1:Y:S01]  /*0090*/  LDCU.64 UR4, c[0x0][0x358] ;  /* 0x00006b00ff0477ac */ /* 0x000e620008000a00 */
[----:B0-----:R-:W-:-:S05]  /*00a0*/  IMAD.WIDE R2, R0, 0x4, R2 ;  /* 0x0000000400027825 */ /* 0x001fca00078e0202 */
[----:B-1----:R-:W2:Y:S04]  /*00b0*/  LDG.E R6, desc[UR4][R2.64] ;  /* 0x0000000402067981 */ /* 0x002ea8000c1e1900 */
[----:B------:R-:W2:Y:S01]  /*00c0*/  LDG.E R7, desc[UR4][R2.64+0x4] ;  /* 0x0000040402077981 */ /* 0x000ea2000c1e1900 */
[----:B------:R-:W-:Y:S01]  /*00d0*/  BSSY.RECONVERGENT B0, `(.L_x_19) ;  /* 0x00000b4000007945 */ /* 0x000fe20003800200 */
[----:B------:R-:W-:Y:S02]  /*00e0*/  CS2R R4, SRZ ;  /* 0x0000000000047805 */ /* 0x000fe4000001ff00 */
[----:B--2---:R-:W-:-:S13]  /*00f0*/  ISETP.GE.AND P0, PT, R6, R7, PT ;  /* 0x000000070600720c */ /* 0x004fda0003f06270 */
[----:B------:R-:W-:Y:S05]  /*0100*/  @P0 BRA `(.L_x_20) ;  /* 0x0000000800c00947 */ /* 0x000fea0003800000 */
[----:B------:R-:W-:Y:S01]  /*0110*/  MOV R4, R6 ;  /* 0x0000000600047202 */ /* 0x000fe20000000f00 */
[----:B------:R-:W-:Y:S01]  /*0120*/  BSSY.RECONVERGENT B1, `(.L_x_21) ;  /* 0x0000055000017945 */ /* 0x000fe20003800200 */
[----:B------:R-:W-:Y:S02]  /*0130*/  HFMA2 R6, -RZ, RZ, 0, 0 ;  /* 0x00000000ff067431 */ /* 0x000fe400000001ff */
[----:B------:R-:W-:-:S04]  /*0140*/  VIADDMNMX R7, R4, 0x1, R7, !PT ;  /* 0x0000000104077846 */ /* 0x000fc80007800107 */
[C---:B------:R-:W-:Y:S01]  /*0150*/  IADD3 R2, PT, PT, -R4.reuse, R7, RZ ;  /* 0x0000000704027210 */ /* 0x040fe20007ffe1ff */
[----:B------:R-:W-:-:S03]  /*0160*/  IMAD.IADD R7, R4, 0x1, -R7 ;  /* 0x0000000104077824 */ /* 0x000fc600078e0a07 */
[----:B------:R-:W-:Y:S02]  /*0170*/  LOP3.LUT R3, R2, 0xf, RZ, 0xc0, !PT ;  /* 0x0000000f02037812 */ /* 0x000fe400078ec0ff */
[----:B------:R-:W-:Y:S02]  /*0180*/  ISETP.GT.U32.AND P1, PT, R7, -0x10, PT ;  /* 0xfffffff00700780c */ /* 0x000fe40003f24070 */
[----:B------:R-:W-:-:S11]  /*0190*/  ISETP.NE.AND P0, PT, R3, RZ, PT ;  /* 0x000000ff0300720c */ /* 0x000fd60003f05270 */
[----:B------:R-:W-:Y:S05]  /*01a0*/  @P1 BRA `(.L_x_22) ;  /* 0x0000000400301947 */ /* 0x000fea0003800000 */
[----:B------:R-:W0:Y:S01]  /*01b0*/  LDC.64 R12, c[0x0][0x388] ;  /* 0x0000e200ff0c7b82 */ /* 0x000e220000000a00 */
[----:B------:R-:W-:Y:S02]  /*01c0*/  LOP3.LUT R5, R2, 0xfffffff0, RZ, 0xc0, !PT ;  /* 0xfffffff002057812 */ /* 0x000fe400078ec0ff */
[----:B------:R-:W-:-:S03]  /*01d0*/  MOV R6, RZ ;  /* 0x000000ff00067202 */ /* 0x000fc60000000f00 */
[----:B------:R-:W-:Y:S01]  /*01e0*/  IMAD.MOV R5, RZ, RZ, -R5 ;  /* 0x000000ffff057224 */ /* 0x000fe200078e0a05 */
[----:B0-----:R-:W-:-:S04]  /*01f0*/  IADD3 R12, P1, PT, R12, 0x20, RZ ;  /* 0x000000200c0c7810 */ /* 0x001fc80007f3e0ff */
[----:B------:R-:W-:-:S09]  /*0200*/  IADD3.X R13, PT, PT, RZ, R13, RZ, P1, !PT ;  /* 0x0000000dff0d7210 */ /* 0x000fd20000ffe4ff */
.L_x_23:
[----:B------:R-:W-:Y:S01]  /*0210*/  IMAD.WIDE R28, R4, 0x4, R12 ;  /* 0x00000004041c7825 */ /* 0x000fe200078e020c */
[----:B------:R-:W0:Y:S04]  /*0220*/  LDC.64 R14, c[0x0][0x398] ;  /* 0x0000e600ff0e7b82 */ /* 0x000e280000000a00 */
[----:B------:R-:W0:Y:S04]  /*0230*/  LDG.E R17, desc[UR4][R28.64+-0x20] ;  /* 0xffffe0041c117981 */ /* 0x000e28000c1e1900 */
[----:B------:R-:W2:Y:S04]  /*0240*/  LDG.E R9, desc[UR4][R28.64+-0x1c] ;  /* 0xffffe4041c097981 */ /* 0x000ea8000c1e1900 */
[----:B------:R-:W3:Y:S04]  /*0250*/  LDG.E R10, desc[UR4][R28.64+-0x14] ;  /* 0xffffec041c0a7981 */ /* 0x000ee8000c1e1900 */
[----:B------:R-:W4:Y:S04]  /*0260*/  LDG.E R11, desc[UR4][R28.64+-0x10] ;  /* 0xfffff0041c0b7981 */ /* 0x000f28000c1e1900 */
[----:B------:R-:W5:Y:S04]  /*0270*/  LDG.E R22, desc[UR4][R28.64+-0xc] ;  /* 0xfffff4041c167981 */ /* 0x000f68000c1e1900 */
[----:B------:R-:W3:Y:S04]  /*0280*/  LDG.E R25, desc[UR4][R28.64+-0x8] ;  /* 0xfffff8041c197981 */ /* 0x000ee8000c1e1900 */
[----:B------:R-:W5:Y:S04]  /*0290*/  LDG.E R18, desc[UR4][R28.64+-0x4] ;  /* 0xfffffc041c127981 */ /* 0x000f68000c1e1900 */
[----:B------:R-:W5:Y:S04]  /*02a0*/  LDG.E R19, desc[UR4][R28.64] ;  /* 0x000000041c137981 */ /* 0x000f68000c1e1900 */
[----:B------:R-:W5:Y:S04]  /*02b0*/  LDG.E R27, desc[UR4][R28.64+0x4] ;  /* 0x000004041c1b7981 */ /* 0x000f68000c1e1900 */
[----:B------:R-:W5:Y:S04]  /*02c0*/  LDG.E R20, desc[UR4][R28.64+0x8] ;  /* 0x000008041c147981 */ /* 0x000f68000c1e1900 */
[----:B------:R-:W5:Y:S04]  /*02d0*/  LDG.E R21, desc[UR4][R28.64+0x10] ;  /* 0x000010041c157981 */ /* 0x000f68000c1e1900 */
[----:B------:R-:W5:Y:S01]  /*02e0*/  LDG.E R23, desc[UR4][R28.64+0x14] ;  /* 0x000014041c177981 */ /* 0x000f62000c1e1900 */
[----:B0-----:R-:W-:-:S06]  /*02f0*/  IMAD.WIDE R16, R17, 0x4, R14 ;  /* 0x0000000411107825 */ /* 0x001fcc00078e020e */
[----:B------:R-:W4:Y:S01]  /*0300*/  LDG.E R17, desc[UR4][R16.64] ;  /* 0x0000000410117981 */ /* 0x000f22000c1e1900 */
[----:B--2---:R-:W-:-:S05]  /*0310*/  IMAD.WIDE R8, R9, 0x4, R14 ;  /* 0x0000000409087825 */ /* 0x004fca00078e020e */
[----:B------:R0:W2:Y:S04]  /*0320*/  LDG.E R7, desc[UR4][R8.64] ;  /* 0x0000000408077981 */ /* 0x0000a8000c1e1900 */
[----:B------:R-:W5:Y:S04]  /*0330*/  LDG.E R16, desc[UR4][R28.64+0xc] ;  /* 0x00000c041c107981 */ /* 0x000f68000c1e1900 */
[----:B------:R-:W0:Y:S01]  /*0340*/  LDG.E R9, desc[UR4][R28.64+-0x18] ;  /* 0xffffe8041c097981 */ /* 0x000e22000c1e1900 */
[----:B---3--:R-:W-:-:S04]  /*0350*/  IMAD.WIDE R24, R25, 0x4, R14 ;  /* 0x0000000419187825 */ /* 0x008fc800078e020e */
[----:B----4-:R-:W-:Y:S02]  /*0360*/  FADD R6, R17, R6 ;  /* 0x0000000611067221 */ /* 0x010fe40000000000 */
[----:B------:R-:W3:Y:S04]  /*0370*/  LDG.E R17, desc[UR4][R28.64+0x18] ;  /* 0x000018041c117981 */ /* 0x000ee8000c1e1900 */
[----:B------:R-:W4:Y:S01]  /*0380*/  LDG.E R29, desc[UR4][R28.64+0x1c] ;  /* 0x00001c041c1d7981 */ /* 0x000f22000c1e1900 */
[----:B0-----:R-:W-:-:S04]  /*0390*/  IMAD.WIDE R8, R9, 0x4, R14 ;  /* 0x0000000409087825 */ /* 0x001fc800078e020e */
[----:B--2---:R-:W-:Y:S02]  /*03a0*/  FADD R6, R6, R7 ;  /* 0x0000000706067221 */ /* 0x004fe40000000000 */
[----:B------:R0:W2:Y:S02]  /*03b0*/  LDG.E R7, desc[UR4][R8.64] ;  /* 0x0000000408077981 */ /* 0x0000a4000c1e1900 */
[----:B0-----:R-:W-:-:S04]  /*03c0*/  IMAD.WIDE R8, R10, 0x4, R14 ;  /* 0x000000040a087825 */ /* 0x001fc800078e020e */
[--C-:B------:R-:W-:Y:S02]  /*03d0*/  IMAD.WIDE R10, R11, 0x4, R14.reuse ;  /* 0x000000040b0a7825 */ /* 0x100fe400078e020e */
[----:B------:R-:W2:Y:S04]  /*03e0*/  LDG.E R8, desc[UR4][R8.64] ;  /* 0x0000000408087981 */ /* 0x000ea8000c1e1900 */
[----:B------:R5:W2:Y:S02]  /*03f0*/  LDG.E R9, desc[UR4][R10.64] ;  /* 0x000000040a097981 */ /* 0x000aa4000c1e1900 */
[----:B-----5:R-:W-:-:S06]  /*0400*/  IMAD.WIDE R10, R22, 0x4, R14 ;  /* 0x00000004160a7825 */ /* 0x020fcc00078e020e */
[----:B------:R-:W5:Y:S01]  /*0410*/  LDG.E R10, desc[UR4][R10.64] ;  /* 0x000000040a0a7981 */ /* 0x000f62000c1e1900 */
[----:B------:R-:W-:-:S06]  /*0420*/  IMAD.WIDE R26, R27, 0x4, R14 ;  /* 0x000000041b1a7825 */ /* 0x000fcc00078e020e */
[----:B------:R-:W5:Y:S04]  /*0430*/  LDG.E R26, desc[UR4][R26.64] ;  /* 0x000000041a1a7981 */ /* 0x000f68000c1e1900 */
[----:B------:R0:W5:Y:S02]  /*0440*/  LDG.E R11, desc[UR4][R24.64] ;  /* 0x00000004180b7981 */ /* 0x000164000c1e1900 */
[----:B0-----:R-:W-:-:S04]  /*0450*/  IMAD.WIDE R24, R18, 0x4, R14 ;  /* 0x0000000412187825 */ /* 0x001fc800078e020e */
[--C-:B------:R-:W-:Y:S02]  /*0460*/  IMAD.WIDE R18, R19, 0x4, R14.reuse ;  /* 0x0000000413127825 */ /* 0x100fe400078e020e */
[----:B------:R-:W5:Y:S04]  /*0470*/  LDG.E R24, desc[UR4][R24.64] ;  /* 0x0000000418187981 */ /* 0x000f68000c1e1900 */
[----:B------:R0:W5:Y:S02]  /*0480*/  LDG.E R25, desc[UR4][R18.64] ;  /* 0x0000000412197981 */ /* 0x000164000c1e1900 */
[----:B0-----:R-:W-:-:S05]  /*0490*/  IMAD.WIDE R18, R20, 0x4, R14 ;  /* 0x0000000414127825 */ /* 0x001fca00078e020e */
[----:B------:R0:W5:Y:S01]  /*04a0*/  LDG.E R27, desc[UR4][R18.64] ;  /* 0x00000004121b7981 */ /* 0x000162000c1e1900 */
[----:B------:R-:W-:-:S04]  /*04b0*/  IMAD.WIDE R20, R21, 0x4, R14 ;  /* 0x0000000415147825 */ /* 0x000fc800078e020e */
[--C-:B------:R-:W-:Y:S02]  /*04c0*/  IMAD.WIDE R22, R23, 0x4, R14.reuse ;  /* 0x0000000417167825 */ /* 0x100fe400078e020e */
[----:B------:R-:W5:Y:S02]  /*04d0*/  LDG.E R20, desc[UR4][R20.64] ;  /* 0x0000000414147981 */ /* 0x000f64000c1e1900 */
[--C-:B0-----:R-:W-:Y:S02]  /*04e0*/  IMAD.WIDE R18, R16, 0x4, R14.reuse ;  /* 0x0000000410127825 */ /* 0x101fe400078e020e */
[----:B------:R-:W5:Y:S04]  /*04f0*/  LDG.E R22, desc[UR4][R22.64] ;  /* 0x0000000416167981 */ /* 0x000f68000c1e1900 */
[----:B------:R-:W5:Y:S01]  /*0500*/  LDG.E R18, desc[UR4][R18.64] ;  /* 0x0000000412127981 */ /* 0x000f62000c1e1900 */
[----:B---3--:R-:W-:-:S06]  /*0510*/  IMAD.WIDE R16, R17, 0x4, R14 ;  /* 0x0000000411107825 */ /* 0x008fcc00078e020e */
[----:B------:R-:W3:Y:S01]  /*0520*/  LDG.E R16, desc[UR4][R16.64] ;  /* 0x0000000410107981 */ /* 0x000ee2000c1e1900 */
[----:B----4-:R-:W-:-:S06]  /*0530*/  IMAD.WIDE R14, R29, 0x4, R14 ;  /* 0x000000041d0e7825 */ /* 0x010fcc00078e020e */
[----:B------:R-:W4:Y:S01]  /*0540*/  LDG.E R14, desc[UR4][R14.64] ;  /* 0x000000040e0e7981 */ /* 0x000f22000c1e1900 */
[----:B--2---:R-:W-:-:S04]  /*0550*/  FADD R7, R6, R7 ;  /* 0x0000000706077221 */ /* 0x004fc80000000000 */
[----:B------:R-:W-:-:S04]  /*0560*/  FADD R8, R7, R8 ;  /* 0x0000000807087221 */ /* 0x000fc80000000000 */
[----:B------:R-:W-:-:S04]  /*0570*/  FADD R9, R8, R9 ;  /* 0x0000000908097221 */ /* 0x000fc80000000000 */
[----:B-----5:R-:W-:-:S04]  /*0580*/  FADD R10, R9, R10 ;  /* 0x0000000a090a7221 */ /* 0x020fc80000000000 */
[----:B------:R-:W-:Y:S01]  /*0590*/  FADD R11, R10, R11 ;  /* 0x0000000b0a0b7221 */ /* 0x000fe20000000000 */
[----:B------:R-:W-:-:S03]  /*05a0*/  IADD3 R5, PT, PT, R5, 0x10, RZ ;  /* 0x0000001005057810 */ /* 0x000fc60007ffe0ff */
[----:B------:R-:W-:-:S04]  /*05b0*/  FADD R24, R11, R24 ;  /* 0x000000180b187221 */ /* 0x000fc80000000000 */
[----:B------:R-:W-:-:S04]  /*05c0*/  FADD R25, R24, R25 ;  /* 0x0000001918197221 */ /* 0x000fc80000000000 */
[----:B------:R-:W-:Y:S01]  /*05d0*/  FADD R26, R25, R26 ;  /* 0x0000001a191a7221 */ /* 0x000fe20000000000 */
[----:B------:R-:W-:-:S03]  /*05e0*/  ISETP.NE.AND P1, PT, R5, RZ, PT ;  /* 0x000000ff0500720c */ /* 0x000fc60003f25270 */
[----:B------:R-:W-:-:S04]  /*05f0*/  FADD R27, R26, R27 ;  /* 0x0000001b1a1b7221 */ /* 0x000fc80000000000 */
[----:B------:R-:W-:-:S04]  /*0600*/  FADD R27, R27, R18 ;  /* 0x000000121b1b7221 */ /* 0x000fc80000000000 */
[----:B------:R-:W-:-:S04]  /*0610*/  FADD R27, R27, R20 ;  /* 0x000000141b1b7221 */ /* 0x000fc80000000000 */
[----:B------:R-:W-:Y:S01]  /*0620*/  FADD R27, R27, R22 ;  /* 0x000000161b1b7221 */ /* 0x000fe20000000000 */
[----:B------:R-:W-:-:S03]  /*0630*/  VIADD R4, R4, 0x10 ;  /* 0x0000001004047836 */ /* 0x000fc60000000000 */
[----:B---3--:R-:W-:-:S04]  /*0640*/  FADD R27, R27, R16 ;  /* 0x000000101b1b7221 */ /* 0x008fc80000000000 */
[----:B----4-:R-:W-:Y:S01]  /*0650*/  FADD R6, R27, R14 ;  /* 0x0000000e1b067221 */ /* 0x010fe20000000000 */
[----:B------:R-:W-:Y:S06]  /*0660*/  @P1 BRA `(.L_x_23) ;  /* 0xfffffff800e81947 */ /* 0x000fec000383ffff */
.L_x_22:
[----:B------:R-:W-:Y:S05]  /*0670*/  BSYNC.RECONVERGENT B1 ;  /* 0x0000000000017941 */ /* 0x000fea0003800200 */
.L_x_21:
[----:B------:R-:W-:Y:S04]  /*0680*/  BSSY.RECONVERGENT B1, `(.L_x_24) ;  /* 0x0000054000017945 */ /* 0x000fe80003800200 */
[----:B------:R-:W-:Y:S05]  /*0690*/  @!P0 BRA `(.L_x_25) ;  /* 0x0000000400488947 */ /* 0x000fea0003800000 */
[----:B------:R-:W-:Y:S01]  /*06a0*/  ISETP.GE.U32.AND P0, PT, R3, 0x8, PT ;  /* 0x000000080300780c */ /* 0x000fe20003f06070 */
[----:B------:R-:W-:Y:S01]  /*06b0*/  BSSY.RECONVERGENT B2, `(.L_x_26) ;  /* 0x0000028000027945 */ /* 0x000fe20003800200 */
[----:B------:R-:W-:-:S04]  /*06c0*/  LOP3.LUT R24, R2, 0x7, RZ, 0xc0, !PT ;  /* 0x0000000702187812 */ /* 0x000fc800078ec0ff */
[----:B------:R-:W-:-:S07]  /*06d0*/  ISETP.NE.AND P1, PT, R24, RZ, PT ;  /* 0x000000ff1800720c */ /* 0x000fce0003f25270 */
[----:B------:R-:W-:Y:S06]  /*06e0*/  @!P0 BRA `(.L_x_27) ;  /* 0x0000000000908947 */ /* 0x000fec0003800000 */
[----:B------:R-:W0:Y:S08]  /*06f0*/  LDC.64 R22, c[0x0][0x388] ;  /* 0x0000e200ff167b82 */ /* 0x000e300000000a00 */
[----:B------:R-:W1:Y:S01]  /*0700*/  LDC.64 R8, c[0x0][0x398] ;  /* 0x0000e600ff087b82 */ /* 0x000e620000000a00 */
[----:B0-----:R-:W-:-:S05]  /*0710*/  IMAD.WIDE R22, R4, 0x4, R22 ;  /* 0x0000000404167825 */ /* 0x001fca00078e0216 */
[----:B------:R-:W1:Y:S04]  /*0720*/  LDG.E R21, desc[UR4][R22.64] ;  /* 0x0000000416157981 */ /* 0x000e68000c1e1900 */
[----:B------:R-:W2:Y:S04]  /*0730*/  LDG.E R15, desc[UR4][R22.64+0x4] ;  /* 0x00000404160f7981 */ /* 0x000ea8000c1e1900 */
[----:B------:R-:W3:Y:S04]  /*0740*/  LDG.E R17, desc[UR4][R22.64+0x8] ;  /* 0x0000080416117981 */ /* 0x000ee8000c1e1900 */
[----:B------:R-:W4:Y:S04]  /*0750*/  LDG.E R11, desc[UR4][R22.64+0xc] ;  /* 0x00000c04160b7981 */ /* 0x000f28000c1e1900 */
[----:B------:R-:W5:Y:S04]  /*0760*/  LDG.E R13, desc[UR4][R22.64+0x10] ;  /* 0x00001004160d7981 */ /* 0x000f68000c1e1900 */
[----:B------:R-:W5:Y:S04]  /*0770*/  LDG.E R19, desc[UR4][R22.64+0x14] ;  /* 0x0000140416137981 */ /* 0x000f68000c1e1900 */
[----:B------:R-:W5:Y:S04]  /*0780*/  LDG.E R3, desc[UR4][R22.64+0x18] ;  /* 0x0000180416037981 */ /* 0x000f68000c1e1900 */
[----:B------:R0:W5:Y:S01]  /*0790*/  LDG.E R5, desc[UR4][R22.64+0x1c] ;  /* 0x00001c0416057981 */ /* 0x000162000c1e1900 */
[----:B-1----:R-:W-:-:S04]  /*07a0*/  IMAD.WIDE R20, R21, 0x4, R8 ;  /* 0x0000000415147825 */ /* 0x002fc800078e0208 */
[--C-:B--2---:R-:W-:Y:S01]  /*07b0*/  IMAD.WIDE R14, R15, 0x4, R8.reuse ;  /* 0x000000040f0e7825 */ /* 0x104fe200078e0208 */
[----:B------:R-:W2:Y:S03]  /*07c0*/  LDG.E R7, desc[UR4][R20.64] ;  /* 0x0000000414077981 */ /* 0x000ea6000c1e1900 */
[--C-:B---3--:R-:W-:Y:S02]  /*07d0*/  IMAD.WIDE R16, R17, 0x4, R8.reuse ;  /* 0x0000000411107825 */ /* 0x108fe400078e0208 */
[----:B------:R-:W3:Y:S02]  /*07e0*/  LDG.E R14, desc[UR4][R14.64] ;  /* 0x000000040e0e7981 */ /* 0x000ee4000c1e1900 */
[--C-:B----4-:R-:W-:Y:S02]  /*07f0*/  IMAD.WIDE R10, R11, 0x4, R8.reuse ;  /* 0x000000040b0a7825 */ /* 0x110fe400078e0208 */
[----:B------:R-:W4:Y:S02]  /*0800*/  LDG.E R16, desc[UR4][R16.64] ;  /* 0x0000000410107981 */ /* 0x000f24000c1e1900 */
[----:B-----5:R-:W-:-:S02]  /*0810*/  IMAD.WIDE R12, R13, 0x4, R8 ;  /* 0x000000040d0c7825 */ /* 0x020fc400078e0208 */
[----:B------:R-:W5:Y:S02]  /*0820*/  LDG.E R10, desc[UR4][R10.64] ;  /* 0x000000040a0a7981 */ /* 0x000f64000c1e1900 */
[--C-:B------:R-:W-:Y:S02]  /*0830*/  IMAD.WIDE R18, R19, 0x4, R8.reuse ;  /* 0x0000000413127825 */ /* 0x100fe400078e0208 */
[----:B------:R-:W5:Y:S02]  /*0840*/  LDG.E R12, desc[UR4][R12.64] ;  /* 0x000000040c0c7981 */ /* 0x000f64000c1e1900 */
[--C-:B0-----:R-:W-:Y:S02]  /*0850*/  IMAD.WIDE R22, R3, 0x4, R8.reuse ;  /* 0x0000000403167825 */ /* 0x101fe400078e0208 */
[----:B------:R-:W5:Y:S02]  /*0860*/  LDG.E R18, desc[UR4][R18.64] ;  /* 0x0000000412127981 */ /* 0x000f64000c1e1900 */
[----:B------:R-:W-:-:S02]  /*0870*/  IMAD.WIDE R8, R5, 0x4, R8 ;  /* 0x0000000405087825 */ /* 0x000fc400078e0208 */
[----:B------:R-:W5:Y:S04]  /*0880*/  LDG.E R22, desc[UR4][R22.64] ;  /* 0x0000000416167981 */ /* 0x000f68000c1e1900 */
[----:B------:R-:W5:Y:S01]  /*0890*/  LDG.E R8, desc[UR4][R8.64] ;  /* 0x0000000408087981 */ /* 0x000f62000c1e1900 */
[----:B------:R-:W-:Y:S01]  /*08a0*/  IADD3 R4, PT, PT, R4, 0x8, RZ ;  /* 0x0000000804047810 */ /* 0x000fe20007ffe0ff */
[----:B--2---:R-:W-:-:S04]  /*08b0*/  FADD R7, R6, R7 ;  /* 0x0000000706077221 */ /* 0x004fc80000000000 */
[----:B---3--:R-:W-:-:S04]  /*08c0*/  FADD R7, R7, R14 ;  /* 0x0000000e07077221 */ /* 0x008fc80000000000 */
[----:B----4-:R-:W-:-:S04]  /*08d0*/  FADD R7, R7, R16 ;  /* 0x0000001007077221 */ /* 0x010fc80000000000 */
[----:B-----5:R-:W-:-:S04]  /*08e0*/  FADD R7, R7, R10 ;  /* 0x0000000a07077221 */ /* 0x020fc80000000000 */
[----:B------:R-:W-:-:S04]  /*08f0*/  FADD R7, R7, R12 ;  /* 0x0000000c07077221 */ /* 0x000fc80000000000 */
[----:B------:R-:W-:-:S04]  /*0900*/  FADD R7, R7, R18 ;  /* 0x0000001207077221 */ /* 0x000fc80000000000 */
[----:B------:R-:W-:-:S04]  /*0910*/  FADD R7, R7, R22 ;  /* 0x0000001607077221 */ /* 0x000fc80000000000 */
[----:B------:R-:W-:-:S07]  /*0920*/  FADD R6, R7, R8 ;  /* 0x0000000807067221 */ /* 0x000fce0000000000 */
.L_x_27:
[----:B------:R-:W-:Y:S05]  /*0930*/  BSYNC.RECONVERGENT B2 ;  /* 0x0000000000027941 */ /* 0x000fea0003800200 */
.L_x_26:
        /* <DEDUP_REMOVED lines=12> */
[----:B------:R-:W4:Y:S01]  /*0a00*/  LDG.E R3, desc[UR4][R8.64+0xc] ;  /* 0x00000c0408037981 */ /* 0x000f22000c1e1900 */
[----:B-1----:R-:W-:-:S04]  /*0a10*/  IMAD.WIDE R12, R13, 0x4, R10 ;  /* 0x000000040d0c7825 */ /* 0x002fc800078e020a */
[--C-:B--2---:R-:W-:Y:S02]  /*0a20*/  IMAD.WIDE R14, R15, 0x4, R10.reuse ;  /* 0x000000040f0e7825 */ /* 0x104fe400078e020a */
[----:B------:R-:W2:Y:S02]  /*0a30*/  LDG.E R13, desc[UR4][R12.64] ;  /* 0x000000040c0d7981 */ /* 0x000ea4000c1e1900 */
[--C-:B---3--:R-:W-:Y:S02]  /*0a40*/  IMAD.WIDE R16, R17, 0x4, R10.reuse ;  /* 0x0000000411107825 */ /* 0x108fe400078e020a */
[----:B------:R-:W3:Y:S02]  /*0a50*/  LDG.E R15, desc[UR4][R14.64] ;  /* 0x000000040e0f7981 */ /* 0x000ee4000c1e1900 */
[----:B----4-:R-:W-:Y:S02]  /*0a60*/  IMAD.WIDE R10, R3, 0x4, R10 ;  /* 0x00000004030a7825 */ /* 0x010fe400078e020a */
[----:B------:R-:W4:Y:S04]  /*0a70*/  LDG.E R17, desc[UR4][R16.64] ;  /* 0x0000000410117981 */ /* 0x000f28000c1e1900 */
[----:B------:R-:W5:Y:S01]  /*0a80*/  LDG.E R11, desc[UR4][R10.64] ;  /* 0x000000040a0b7981 */ /* 0x000f62000c1e1900 */
[----:B------:R-:W-:Y:S01]  /*0a90*/  IADD3 R4, PT, PT, R4, 0x4, RZ ;  /* 0x0000000404047810 */ /* 0x000fe20007ffe0ff */
[----:B--2---:R-:W-:-:S04]  /*0aa0*/  FADD R6, R6, R13 ;  /* 0x0000000d06067221 */ /* 0x004fc80000000000 */
[----:B---3--:R-:W-:-:S04]  /*0ab0*/  FADD R6, R6, R15 ;  /* 0x0000000f06067221 */ /* 0x008fc80000000000 */
[----:B----4-:R-:W-:-:S04]  /*0ac0*/  FADD R6, R6, R17 ;  /* 0x0000001106067221 */ /* 0x010fc80000000000 */
[----:B-----5:R-:W-:-:S07]  /*0ad0*/  FADD R6, R6, R11 ;  /* 0x0000000b06067221 */ /* 0x020fce0000000000 */
.L_x_29:
[----:B------:R-:W-:Y:S05]  /*0ae0*/  BSYNC.RECONVERGENT B2 ;  /* 0x0000000000027941 */ /* 0x000fea0003800200 */
.L_x_28:
[----:B------:R-:W-:Y:S05]  /*0af0*/  @!P1 BRA `(.L_x_25) ;  /* 0x0000000000309947 */ /* 0x000fea0003800000 */
[----:B------:R-:W0:Y:S01]  /*0b00*/  LDC.64 R12, c[0x0][0x398] ;  /* 0x0000e600ff0c7b82 */ /* 0x000e220000000a00 */
[----:B------:R-:W-:-:S07]  /*0b10*/  IMAD.MOV R5, RZ, RZ, -R2 ;  /* 0x000000ffff057224 */ /* 0x000fce00078e0a02 */
[----:B------:R-:W1:Y:S02]  /*0b20*/  LDC.64 R10, c[0x0][0x388] ;  /* 0x0000e200ff0a7b82 */ /* 0x000e640000000a00 */
.L_x_30:
[----:B-1----:R-:W-:-:S06]  /*0b30*/  IMAD.WIDE R2, R4, 0x4, R10 ;  /* 0x0000000404027825 */ /* 0x002fcc00078e020a */
[----:B------:R-:W0:Y:S01]  /*0b40*/  LDG.E R3, desc[UR4][R2.64] ;  /* 0x0000000402037981 */ /* 0x000e22000c1e1900 */
[----:B------:R-:W-:-:S04]  /*0b50*/  IADD3 R5, PT, PT, R5, 0x1, RZ ;  /* 0x0000000105057810 */ /* 0x000fc80007ffe0ff */
[----:B------:R-:W-:Y:S01]  /*0b60*/  ISETP.NE.AND P0, PT, R5, RZ, PT ;  /* 0x000000ff0500720c */ /* 0x000fe20003f05270 */
[----:B0-----:R-:W-:-:S06]  /*0b70*/  IMAD.WIDE R8, R3, 0x4, R12 ;  /* 0x0000000403087825 */ /* 0x001fcc00078e020c */
[----:B------:R-:W2:Y:S01]  /*0b80*/  LDG.E R9, desc[UR4][R8.64] ;  /* 0x0000000408097981 */ /* 0x000ea2000c1e1900 */
[----:B------:R-:W-:Y:S01]  /*0b90*/  IADD3 R4, PT, PT, R4, 0x1, RZ ;  /* 0x0000000104047810 */ /* 0x000fe20007ffe0ff */
[----:B--2---:R-:W-:-:S04]  /*0ba0*/  FADD R6, R9, R6 ;  /* 0x0000000609067221 */ /* 0x004fc80000000000 */
[----:B------:R-:W-:Y:S05]  /*0bb0*/  @P0 BRA `(.L_x_30) ;  /* 0xfffffffc00dc0947 */ /* 0x000fea000383ffff */
.L_x_25:
[----:B------:R-:W-:Y:S05]  /*0bc0*/  BSYNC.RECONVERGENT B1 ;  /* 0x0000000000017941 */ /* 0x000fea0003800200 */
.L_x_24:
[----:B------:R-:W0:Y:S01]  /*0bd0*/  F2F.F64.F32 R4, R6 ;  /* 0x0000000600047310 */ /* 0x000e220000201800 */
[----:B------:R-:W-:Y:S01]  /*0be0*/  UMOV UR8, 0x33333333 ;  /* 0x3333333300087882 */ /* 0x000fe20000000000 */
[----:B------:R-:W-:Y:S02]  /*0bf0*/  UMOV UR9, 0x3feb3333 ;  /* 0x3feb333300097882 */ /* 0x000fe40000000000 */
[----:B0-----:R-:W-:-:S11]  /*0c00*/  DMUL R4, R4, UR8 ;  /* 0x0000000804047c28 */ /* 0x001fd60008000000 */
.L_x_20:
[----:B------:R-:W-:Y:S05]  /*0c10*/  BSYNC.RECONVERGENT B0 ;  /* 0x0000000000007941 */ /* 0x000fea0003800200 */
.L_x_19:
[----:B------:R-:W0:Y:S01]  /*0c20*/  I2F.F64 R6, UR6 ;  /* 0x0000000600067d12 */ /* 0x000e220008201c00 */
[----:B------:R-:W-:Y:S01]  /*0c30*/  IMAD.MOV.U32 R2, RZ, RZ, 0x1 ;  /* 0x00000001ff027424 */ /* 0x000fe200078e00ff */
[----:B------:R-:W-:Y:S01]  /*0c40*/  UMOV UR6, 0x33333334 ;  /* 0x3333333400067882 */ /* 0x000fe20000000000 */
[----:B------:R-:W-:-:S05]  /*0c50*/  UMOV UR7, 0x3fc33333 ;  /* 0x3fc3333300077882 */ /* 0x000fca0000000000 */
[----:B0-----:R-:W0:Y:S02]  /*0c60*/  MUFU.RCP64H R3, R7 ;  /* 0x0000000700037308 */ /* 0x001e240000001800 */
[----:B0-----:R-:W-:-:S08]  /*0c70*/  DFMA R8, -R6, R2, 1 ;  /* 0x3ff000000608742b */ /* 0x001fd00000000102 */
[----:B------:R-:W-:-:S08]  /*0c80*/  DFMA R8, R8, R8, R8 ;  /* 0x000000080808722b */ /* 0x000fd00000000008 */
[----:B------:R-:W-:-:S08]  /*0c90*/  DFMA R8, R2, R8, R2 ;  /* 0x000000080208722b */ /* 0x000fd00000000002 */
[----:B------:R-:W-:-:S08]  /*0ca0*/  DFMA R2, -R6, R8, 1 ;  /* 0x3ff000000602742b */ /* 0x000fd00000000108 */
[----:B------:R-:W-:-:S08]  /*0cb0*/  DFMA R2, R8, R2, R8 ;  /* 0x000000020802722b */ /* 0x000fd00000000008 */
[----:B------:R-:W-:-:S08]  /*0cc0*/  DMUL R8, R2, UR6 ;  /* 0x0000000602087c28 */ /* 0x000fd00008000000 */
[----:B------:R-:W-:-:S08]  /*0cd0*/  DFMA R10, -R6, R8, UR6 ;  /* 0x00000006060a7e2b */ /* 0x000fd00008000108 */
[----:B------:R-:W-:-:S10]  /*0ce0*/  DFMA R2, R2, R10, R8 ;  /* 0x0000000a0202722b */ /* 0x000fd40000000008 */
[----:B------:R-:W-:-:S05]  /*0cf0*/  FFMA R8, RZ, R7, R3 ;  /* 0x00000007ff087223 */ /* 0x000fca0000000003 */
[----:B------:R-:W-:-:S13]  /*0d00*/  FSETP.GT.AND P0, PT, |R8|, 1.469367938527859385e-39, PT ;  /* 0x001000000800780b */ /* 0x000fda0003f04200 */
[----:B------:R-:W-:Y:S05]  /*0d10*/  @P0 BRA `(.L_x_31) ;  /* 0x0000000000080947 */ /* 0x000fea0003800000 */
[----:B------:R-:W-:-:S07]  /*0d20*/  MOV R8, 0xd40 ;  /* 0x00000d4000087802 */ /* 0x000fce0000000f00 */
[----:B------:R-:W-:Y:S05]  /*0d30*/  CALL.REL.NOINC `($__internal_2_$__cuda_sm20_div_rn_f64_full) ;  /* 0x0000000000187944 */ /* 0x000fea0003c00000 */
.L_x_31:
[----:B------:R-:W0:Y:S01]  /*0d40*/  LDC.64 R6, c[0x0][0x390] ;  /* 0x0000e400ff067b82 */ /* 0x000e220000000a00 */
[----:B------:R-:W-:-:S10]  /*0d50*/  DADD R4, R2, R4 ;  /* 0x0000000002047229 */ /* 0x000fd40000000004 */
[----:B------:R-:W1:Y:S01]  /*0d60*/  F2F.F32.F64 R5, R4 ;  /* 0x0000000400057310 */ /* 0x000e620000301000 */
[----:B0-----:R-:W-:-:S05]  /*0d70*/  IMAD.WIDE R2, R0, 0x4, R6 ;  /* 0x0000000400027825 */ /* 0x001fca00078e0206 */
[----:B-1----:R-:W-:Y:S01]  /*0d80*/  STG.E desc[UR4][R2.64], R5 ;  /* 0x0000000502007986 */ /* 0x002fe2000c101904 */
[----:B------:R-:W-:Y:S05]  /*0d90*/  EXIT ;  /* 0x000000000000794d */ /* 0x000fea0003800000 */
        .weak           $__internal_2_$__cuda_sm20_div_rn_f64_full
        .type           $__internal_2_$__cuda_sm20_div_rn_f64_full,@function
        .size           $__internal_2_$__cuda_sm20_div_rn_f64_full,(.L_x_59 - $__internal_2_$__cuda_sm20_div_rn_f64_full)
$__internal_2_$__cuda_sm20_div_rn_f64_full:
[C---:B------:R-:W-:Y:S01]  /*0da0*/  FSETP.GEU.AND P0, PT, |R7|.reuse, 1.469367938527859385e-39, PT ;  /* 0x001000000700780b */ /* 0x040fe20003f0e200 */
[----:B------:R-:W-:Y:S01]  /*0db0*/  IMAD.MOV.U32 R9, RZ, RZ, 0x1ca00000 ;  /* 0x1ca00000ff097424 */ /* 0x000fe200078e00ff */
[C---:B------:R-:W-:Y:S02]  /*0dc0*/  LOP3.LUT R2, R7.reuse, 0x800fffff, RZ, 0xc0, !PT ;  /* 0x800fffff07027812 */ /* 0x040fe400078ec0ff */
[----:B------:R-:W-:Y:S02]  /*0dd0*/  MOV R10, 0x1 ;  /* 0x00000001000a7802 */ /* 0x000fe40000000f00 */
[----:B------:R-:W-:Y:S02]  /*0de0*/  LOP3.LUT R3, R2, 0x3ff00000, RZ, 0xfc, !PT ;  /* 0x3ff0000002037812 */ /* 0x000fe400078efcff */
[----:B------:R-:W-:Y:S02]  /*0df0*/  MOV R2, R6 ;  /* 0x0000000600027202 */ /* 0x000fe40000000f00 */
[----:B------:R-:W-:-:S02]  /*0e00*/  LOP3.LUT R16, R7, 0x7ff00000, RZ, 0xc0, !PT ;  /* 0x7ff0000007107812 */ /* 0x000fc400078ec0ff */
[----:B------:R-:W-:Y:S01]  /*0e10*/  MOV R19, 0x3fc00000 ;  /* 0x3fc0000000137802 */ /* 0x000fe20000000f00 */
[----:B------:R-:W-:Y:S01]  /*0e20*/  @!P0 DMUL R2, R6, 8.98846567431157953865e+307 ;  /* 0x7fe0000006028828 */ /* 0x000fe20000000000 */
[----:B------:R-:W-:Y:S01]  /*0e30*/  ISETP.LE.U32.AND P1, PT, R16, 0x3fc00000, PT ;  /* 0x3fc000001000780c */ /* 0x000fe20003f23070 */
[----:B------:R-:W-:Y:S01]  /*0e40*/  IMAD.MOV.U32 R18, RZ, RZ, R16 ;  /* 0x000000ffff127224 */ /* 0x000fe200078e0010 */
[----:B------:R-:W-:Y:S02]  /*0e50*/  IADD3 R20, PT, PT, R19, -0x1, RZ ;  /* 0xffffffff13147810 */ /* 0x000fe40007ffe0ff */
[----:B------:R-:W-:Y:S01]  /*0e60*/  SEL R14, R9, 0x63400000, !P1 ;  /* 0x63400000090e7807 */ /* 0x000fe20004800000 */
[----:B------:R-:W0:Y:S04]  /*0e70*/  MUFU.RCP64H R11, R3 ;  /* 0x00000003000b7308 */ /* 0x000e280000001800 */
[----:B------:R-:W-:-:S02]  /*0e80*/  @!P0 LOP3.LUT R18, R3, 0x7ff00000, RZ, 0xc0, !PT ;  /* 0x7ff0000003128812 */ /* 0x000fc400078ec0ff */
[----:B------:R-:W-:Y:S02]  /*0e90*/  ISETP.GT.U32.AND P0, PT, R20, 0x7feffffe, PT ;  /* 0x7feffffe1400780c */ /* 0x000fe40003f04070 */
[----:B------:R-:W-:-:S04]  /*0ea0*/  IADD3 R20, PT, PT, R18, -0x1, RZ ;  /* 0xffffffff12147810 */ /* 0x000fc80007ffe0ff */
[----:B------:R-:W-:Y:S01]  /*0eb0*/  ISETP.GT.U32.OR P0, PT, R20, 0x7feffffe, P0 ;  /* 0x7feffffe1400780c */ /* 0x000fe20000704470 */
[----:B0-----:R-:W-:-:S08]  /*0ec0*/  DFMA R12, R10, -R2, 1 ;  /* 0x3ff000000a0c742b */ /* 0x001fd00000000802 */
[----:B------:R-:W-:-:S08]  /*0ed0*/  DFMA R12, R12, R12, R12 ;  /* 0x0000000c0c0c722b */ /* 0x000fd0000000000c */
[----:B------:R-:W-:-:S08]  /*0ee0*/  DFMA R12, R10, R12, R10 ;  /* 0x0000000c0a0c722b */ /* 0x000fd0000000000a */
[----:B------:R-:W-:-:S08]  /*0ef0*/  DFMA R10, R12, -R2, 1 ;  /* 0x3ff000000c0a742b */ /* 0x000fd00000000802 */
[----:B------:R-:W-:Y:S01]  /*0f00*/  DFMA R12, R12, R10, R12 ;  /* 0x0000000a0c0c722b */ /* 0x000fe2000000000c */
[----:B------:R-:W-:Y:S02]  /*0f10*/  LOP3.LUT R11, R14, 0x33333, RZ, 0xfc, !PT ;  /* 0x000333330e0b7812 */ /* 0x000fe400078efcff */
[----:B------:R-:W-:-:S06]  /*0f20*/  MOV R10, 0x33333334 ;  /* 0x33333334000a7802 */ /* 0x000fcc0000000f00 */
[----:B------:R-:W-:-:S08]  /*0f30*/  DMUL R14, R12, R10 ;  /* 0x0000000a0c0e7228 */ /* 0x000fd00000000000 */
[----:B------:R-:W-:-:S08]  /*0f40*/  DFMA R16, R14, -R2, R10 ;  /* 0x800000020e10722b */ /* 0x000fd0000000000a */
[----:B------:R-:W-:Y:S01]  /*0f50*/  DFMA R12, R12, R16, R14 ;  /* 0x000000100c0c722b */ /* 0x000fe2000000000e */
[----:B------:R-:W-:Y:S10]  /*0f60*/  @P0 BRA `(.L_x_32) ;  /* 0x0000000000740947 */ /* 0x000ff40003800000 */
[----:B------:R-:W-:Y:S01]  /*0f70*/  LOP3.LUT R16, R7, 0x7ff00000, RZ, 0xc0, !PT ;  /* 0x7ff0000007107812 */ /* 0x000fe200078ec0ff */
[----:B------:R-:W-:-:S03]  /*0f80*/  IMAD.MOV.U32 R14, RZ, RZ, 0x3fc00000 ;  /* 0x3fc00000ff0e7424 */ /* 0x000fc600078e00ff */
[C---:B------:R-:W-:Y:S02]  /*0f90*/  IADD3 R15, PT, PT, -R16.reuse, RZ, RZ ;  /* 0x000000ff100f7210 */ /* 0x040fe40007ffe1ff */
[----:B------:R-:W-:Y:S02]  /*0fa0*/  ISETP.LE.U32.AND P0, PT, R16, 0x3fc00000, PT ;  /* 0x3fc000001000780c */ /* 0x000fe40003f03070 */
[----:B------:R-:W-:Y:S02]  /*0fb0*/  VIADDMNMX R14, R15, R14, 0xb9600000, !PT ;  /* 0xb96000000f0e7446 */ /* 0x000fe4000780010e */
[----:B------:R-:W-:Y:S02]  /*0fc0*/  SEL R9, R9, 0x63400000, !P0 ;  /* 0x6340000009097807 */ /* 0x000fe40004000000 */
[----:B------:R-:W-:Y:S02]  /*0fd0*/  VIMNMX R14, PT, PT, R14, 0x46a00000, PT ;  /* 0x46a000000e0e7848 */ /* 0x000fe40003fe0100 */
[----:B------:R-:W-:-:S02]  /*0fe0*/  MOV R16, RZ ;  /* 0x000000ff00107202 */ /* 0x000fc40000000f00 */
[----:B------:R-:W-:-:S05]  /*0ff0*/  IADD3 R9, PT, PT, R14, -R9, RZ ;  /* 0x800000090e097210 */ /* 0x000fca0007ffe0ff */
[----:B------:R-:W-:-:S06]  /*1000*/  VIADD R17, R9, 0x7fe00000 ;  /* 0x7fe0000009117836 */ /* 0x000fcc0000000000 */
[----:B------:R-:W-:-:S10]  /*1010*/  DMUL R14, R12, R16 ;  /* 0x000000100c0e7228 */ /* 0x000fd40000000000 */
[----:B------:R-:W-:-:S13]  /*1020*/  FSETP.GTU.AND P0, PT, |R15|, 1.469367938527859385e-39, PT ;  /* 0x001000000f00780b */ /* 0x000fda0003f0c200 */
[----:B------:R-:W-:Y:S05]  /*1030*/  @P0 BRA `(.L_x_33) ;  /* 0x0000000000840947 */ /* 0x000fea0003800000 */
[----:B------:R-:W-:Y:S01]  /*1040*/  DFMA R2, R12, -R2, R10 ;  /* 0x800000020c02722b */ /* 0x000fe2000000000a */
[----:B------:R-:W-:-:S09]  /*1050*/  MOV R16, RZ ;  /* 0x000000ff00107202 */ /* 0x000fd20000000f00 */
[C---:B------:R-:W-:Y:S02]  /*1060*/  FSETP.NEU.AND P0, PT, R3.reuse, RZ, PT ;  /* 0x000000ff0300720b */ /* 0x040fe40003f0d000 */
[----:B------:R-:W-:-:S04]  /*1070*/  LOP3.LUT R7, R3, 0x80000000, R7, 0x48, !PT ;  /* 0x8000000003077812 */ /* 0x000fc800078e4807 */
[----:B------:R-:W-:-:S07]  /*1080*/  LOP3.LUT R17, R7, R17, RZ, 0xfc, !PT ;  /* 0x0000001107117212 */ /* 0x000fce00078efcff */
[----:B------:R-:W-:Y:S05]  /*1090*/  @!P0 BRA `(.L_x_33) ;  /* 0x00000000006c8947 */ /* 0x000fea0003800000 */
[----:B------:R-:W-:Y:S01]  /*10a0*/  IMAD.MOV R3, RZ, RZ, -R9 ;  /* 0x000000ffff037224 */ /* 0x000fe200078e0a09 */
[----:B------:R-:W-:Y:S02]  /*10b0*/  MOV R2, RZ ;  /* 0x000000ff00027202 */ /* 0x000fe40000000f00 */
[----:B------:R-:W-:-:S04]  /*10c0*/  IADD3 R9, PT, PT, -R9, -0x43300000, RZ ;  /* 0xbcd0000009097810 */ /* 0x000fc80007ffe1ff */
[----:B------:R-:W-:Y:S02]  /*10d0*/  DFMA R2, R14, -R2, R12 ;  /* 0x800000020e02722b */ /* 0x000fe4000000000c */
[----:B------:R-:W-:-:S08]  /*10e0*/  DMUL.RP R12, R12, R16 ;  /* 0x000000100c0c7228 */ /* 0x000fd00000008000 */
[----:B------:R-:W-:Y:S02]  /*10f0*/  FSETP.NEU.AND P0, PT, |R3|, R9, PT ;  /* 0x000000090300720b */ /* 0x000fe40003f0d200 */
[----:B------:R-:W-:Y:S02]  /*1100*/  LOP3.LUT R7, R13, R7, RZ, 0x3c, !PT ;  /* 0x000000070d077212 */ /* 0x000fe400078e3cff */
[----:B------:R-:W-:Y:S02]  /*1110*/  FSEL R14, R12, R14, !P0 ;  /* 0x0000000e0c0e7208 */ /* 0x000fe40004000000 */
[----:B------:R-:W-:Y:S01]  /*1120*/  FSEL R15, R7, R15, !P0 ;  /* 0x0000000f070f7208 */ /* 0x000fe20004000000 */
[----:B------:R-:W-:Y:S06]  /*1130*/  BRA `(.L_x_33) ;  /* 0x0000000000447947 */ /* 0x000fec0003800000 */
.L_x_32:
[----:B------:R-:W-:-:S14]  /*1140*/  DSETP.NAN.AND P0, PT, R6, R6, PT ;  /* 0x000000060600722a */ /* 0x000fdc0003f08000 */
[----:B------:R-:W-:Y:S05]  /*1150*/  @P0 BRA `(.L_x_34) ;  /* 0x0000000000340947 */ /* 0x000fea0003800000 */
[----:B------:R-:W-:Y:S01]  /*1160*/  ISETP.NE.AND P0, PT, R19, R18, PT ;  /* 0x000000121300720c */ /* 0x000fe20003f05270 */
[----:B------:R-:W-:Y:S01]  /*1170*/  IMAD.MOV.U32 R15, RZ, RZ, -0x80000 ;  /* 0xfff80000ff0f7424 */ /* 0x000fe200078e00ff */
[----:B------:R-:W-:-:S11]  /*1180*/  MOV R14, 0x0 ;  /* 0x00000000000e7802 */ /* 0x000fd60000000f00 */
[----:B------:R-:W-:Y:S05]  /*1190*/  @!P0 BRA `(.L_x_33) ;  /* 0x00000000002c8947 */ /* 0x000fea0003800000 */
[----:B------:R-:W-:Y:S02]  /*11a0*/  ISETP.NE.AND P0, PT, R19, 0x7ff00000, PT ;  /* 0x7ff000001300780c */ /* 0x000fe40003f05270 */
[----:B------:R-:W-:Y:S02]  /*11b0*/  LOP3.LUT R6, R7, 0x3fc33333, RZ, 0x3c, !PT ;  /* 0x3fc3333307067812 */ /* 0x000fe400078e3cff */
[----:B------:R-:W-:Y:S02]  /*11c0*/  ISETP.EQ.OR P0, PT, R18, RZ, !P0 ;  /* 0x000000ff1200720c */ /* 0x000fe40004702670 */
[----:B------:R-:W-:-:S11]  /*11d0*/  LOP3.LUT R15, R6, 0x80000000, RZ, 0xc0, !PT ;  /* 0x80000000060f7812 */ /* 0x000fd600078ec0ff */
[----:B------:R-:W-:Y:S02]  /*11e0*/  @P0 LOP3.LUT R2, R15, 0x7ff00000, RZ, 0xfc, !PT ;  /* 0x7ff000000f020812 */ /* 0x000fe400078efcff */
[----:B------:R-:W-:Y:S02]  /*11f0*/  @!P0 MOV R14, RZ ;  /* 0x000000ff000e8202 */ /* 0x000fe40000000f00 */
[----:B------:R-:W-:Y:S02]  /*1200*/  @P0 MOV R14, RZ ;  /* 0x000000ff000e0202 */ /* 0x000fe40000000f00 */
[----:B------:R-:W-:Y:S01]  /*1210*/  @P0 MOV R15, R2 ;  /* 0x00000002000f0202 */ /* 0x000fe20000000f00 */
[----:B------:R-:W-:Y:S06]  /*1220*/  BRA `(.L_x_33) ;  /* 0x0000000000087947 */ /* 0x000fec0003800000 */
.L_x_34:
[----:B------:R-:W-:Y:S01]  /*1230*/  LOP3.LUT R15, R7, 0x80000, RZ, 0xfc, !PT ;  /* 0x00080000070f7812 */ /* 0x000fe200078efcff */
[----:B------:R-:W-:-:S07]  /*1240*/  IMAD.MOV.U32 R14, RZ, RZ, R6 ;  /* 0x000000ffff0e7224 */ /* 0x000fce00078e0006 */
.L_x_33:
[----:B------:R-:W-:Y:S02]  /*1250*/  MOV R9, 0x0 ;  /* 0x0000000000097802 */ /* 0x000fe40000000f00 */
[----:B------:R-:W-:Y:S02]  /*1260*/  MOV R2, R14 ;  /* 0x0000000e00027202 */ /* 0x000fe40000000f00 */
[----:B------:R-:W-:Y:S01]  /*1270*/  MOV R3, R15 ;  /* 0x0000000f00037202 */ /* 0x000fe20000000f00 */
[----:B------:R-:W-:Y:S06]  /*1280*/  RET.REL.NODEC R8 `(_Z19finalPageRankKernelPKiS0_PfPKfi) ;  /* 0xffffffec085c7950 */ /* 0x000fec0003c3ffff */
.L_x_35:
        /* <DEDUP_REMOVED lines=15> */
.L_x_59:


//--------------------- .text._Z14pageRankKernelPKiS0_S0_PfPKfi --------------------------
	.section	.text._Z14pageRankKernelPKiS0_S0_PfPKfi,"ax",@progbits
	.align	128
        .global         _Z14pageRankKernelPKiS0_S0_PfPKfi
        .type           _Z14pageRankKernelPKiS0_S0_PfPKfi,@function
        .size           _Z14pageRankKernelPKiS0_S0_PfPKfi,(.L_x_60 - _Z14pageRankKernelPKiS0_S0_PfPKfi)
        .other          _Z14pageRankKernelPKiS0_S0_PfPKfi,@"STO_CUDA_ENTRY STV_DEFAULT"
_Z14pageRankKernelPKiS0_S0_PfPKfi:
.text._Z14pageRankKernelPKiS0_S0_PfPKfi:
        /* <DEDUP_REMOVED lines=19> */
[----:B------:R-:W-:Y:S02]  /*0130*/  IMAD.MOV.U32 R6, RZ, RZ, RZ ;  /* 0x000000ffff067224 */ /* 0x000fe400078e00ff */
[----:B------:R-:W-:-:S05]  /*0140*/  VIADDMNMX R7, R4, 0x1, R7, !PT ;  /* 0x0000000104077846 */ /* 0x000fca0007800107 */
[----:B------:R-:W-:Y:S01]  /*0150*/  IMAD.IADD R2, R7, 0x1, -R4 ;  /* 0x0000000107027824 */ /* 0x000fe200078e0a04 */
[----:B------:R-:W-:-:S04]  /*0160*/  IADD3 R7, PT, PT, R4, -R7, RZ ;  /* 0x8000000704077210 */ /* 0x000fc80007ffe0ff */
[----:B------:R-:W-:Y:S02]  /*0170*/  ISETP.GT.U32.AND P0, PT, R7, -0x10, PT ;  /* 0xfffffff00700780c */ /* 0x000fe40003f04070 */
[----:B------:R-:W-:-:S04]  /*0180*/  LOP3.LUT R3, R2, 0xf, RZ, 0xc0, !PT ;  /* 0x0000000f02037812 */ /* 0x000fc800078ec0ff */
[----:B------:R-:W-:-:S07]  /*0190*/  ISETP.NE.AND P1, PT, R3, RZ, PT ;  /* 0x000000ff0300720c */ /* 0x000fce0003f25270 */
[----:B------:R-:W-:Y:S06]  /*01a0*/  @P0 BRA `(.L_x_39) ;  /* 0x0000000400300947 */ /* 0x000fec0003800000 */
[----:B------:R-:W0:Y:S01]  /*01b0*/  LDC.64 R12, c[0x0][0x388] ;  /* 0x0000e200ff0c7b82 */ /* 0x000e220000000a00 */
[----:B------:R-:W-:Y:S01]  /*01c0*/  LOP3.LUT R5, R2, 0xfffffff0, RZ, 0xc0, !PT ;  /* 0xfffffff002057812 */ /* 0x000fe200078ec0ff */
[----:B------:R-:W-:-:S04]  /*01d0*/  HFMA2 R6, -RZ, RZ, 0, 0 ;  /* 0x00000000ff067431 */ /* 0x000fc800000001ff */
[----:B------:R-:W-:Y:S01]  /*01e0*/  IMAD.MOV R5, RZ, RZ, -R5 ;  /* 0x000000ffff057224 */ /* 0x000fe200078e0a05 */
[----:B0-----:R-:W-:-:S04]  /*01f0*/  IADD3 R12, P0, PT, R12, 0x20, RZ ;  /* 0x000000200c0c7810 */ /* 0x001fc80007f1e0ff */
[----:B------:R-:W-:-:S09]  /*0200*/  IADD3.X R13, PT, PT, RZ, R13, RZ, P0, !PT ;  /* 0x0000000dff0d7210 */ /* 0x000fd200007fe4ff */
.L_x_40:
        /* <DEDUP_REMOVED lines=57> */
[----:B------:R-:W-:-:S03]  /*05a0*/  VIADD R5, R5, 0x10 ;  /* 0x0000001005057836 */ /* 0x000fc60000000000 */
        /* <DEDUP_REMOVED lines=8> */
[----:B------:R-:W-:-:S03]  /*0630*/  IADD3 R4, PT, PT, R4, 0x10, RZ ;  /* 0x0000001004047810 */ /* 0x000fc60007ffe0ff */
[----:B---3--:R-:W-:-:S04]  /*0640*/  FADD R27, R27, R16 ;  /* 0x000000101b1b7221 */ /* 0x008fc80000000000 */
[----:B----4-:R-:W-:Y:S01]  /*0650*/  FADD R6, R27, R14 ;  /* 0x0000000e1b067221 */ /* 0x010fe20000000000 */
[----:B------:R-:W-:Y:S06]  /*0660*/  @P0 BRA `(.L_x_40) ;  /* 0xfffffff800e80947 */ /* 0x000fec000383ffff */
.L_x_39:
[----:B------:R-:W-:Y:S05]  /*0670*/  BSYNC.RECONVERGENT B1 ;  /* 0x0000000000017941 */ /* 0x000fea0003800200 */
.L_x_38:
        /* <DEDUP_REMOVED lines=34> */
[----:B------:R-:W-:Y:S02]  /*08a0*/  VIADD R4, R4, 0x8 ;  /* 0x0000000804047836 */ /* 0x000fe40000000000 */
        /* <DEDUP_REMOVED lines=8> */
.L_x_44:
[----:B------:R-:W-:Y:S05]  /*0930*/  BSYNC.RECONVERGENT B2 ;  /* 0x0000000000027941 */ /* 0x000fea0003800200 */
.L_x_43:
        /* <DEDUP_REMOVED lines=26> */
.L_x_46:
[----:B------:R-:W-:Y:S05]  /*0ae0*/  BSYNC.RECONVERGENT B2 ;  /* 0x0000000000027941 */ /* 0x000fea0003800200 */
.L_x_45:
[----:B------:R-:W-:Y:S05]  /*0af0*/  @!P1 BRA `(.L_x_42) ;  /* 0x0000000000309947 */ /* 0x000fea0003800000 */
[----:B------:R-:W0:Y:S01]  /*0b00*/  LDC.64 R12, c[0x0][0x3a0] ;  /* 0x0000e800ff0c7b82 */ /* 0x000e220000000a00 */
[----:B------:R-:W-:-:S07]  /*0b10*/  IMAD.MOV R5, RZ, RZ, -R2 ;  /* 0x000000ffff057224 */ /* 0x000fce00078e0a02 */
[----:B------:R-:W1:Y:S02]  /*0b20*/  LDC.64 R10, c[0x0][0x388] ;  /* 0x0000e200ff0a7b82 */ /* 0x000e640000000a00 */
.L_x_47:
[----:B-1----:R-:W-:-:S06]  /*0b30*/  IMAD.WIDE R2, R4, 0x4, R10 ;  /* 0x0000000404027825 */ /* 0x002fcc00078e020a */
[----:B------:R-:W0:Y:S01]  /*0b40*/  LDG.E R3, desc[UR4][R2.64] ;  /* 0x0000000402037981 */ /* 0x000e22000c1e1900 */
[----:B------:R-:W-:-:S04]  /*0b50*/  IADD3 R5, PT, PT, R5, 0x1, RZ ;  /* 0x0000000105057810 */ /* 0x000fc80007ffe0ff */
[----:B------:R-:W-:Y:S01]  /*0b60*/  ISETP.NE.AND P0, PT, R5, RZ, PT ;  /* 0x000000ff0500720c */ /* 0x000fe20003f05270 */
[----:B0-----:R-:W-:-:S06]  /*0b70*/  IMAD.WIDE R8, R3, 0x4, R12 ;  /* 0x0000000403087825 */ /* 0x001fcc00078e020c */
[----:B------:R-:W2:Y:S01]  /*0b80*/  LDG.E R9, desc[UR4][R8.64] ;  /* 0x0000000408097981 */ /* 0x000ea2000c1e1900 */
[----:B------:R-:W-:Y:S02]  /*0b90*/  VIADD R4, R4, 0x1 ;  /* 0x0000000104047836 */ /* 0x000fe40000000000 */
[----:B--2---:R-:W-:-:S03]  /*0ba0*/  FADD R6, R9, R6 ;  /* 0x0000000609067221 */ /* 0x004fc60000000000 */
[----:B------:R-:W-:Y:S05]  /*0bb0*/  @P0 BRA `(.L_x_47) ;  /* 0xfffffffc00dc0947 */ /* 0x000fea000383ffff */
.L_x_42:
[----:B------:R-:W-:Y:S05]  /*0bc0*/  BSYNC.RECONVERGENT B1 ;  /* 0x0000000000017941 */ /* 0x000fea0003800200 */
.L_x_41:
[----:B------:R-:W0:Y:S01]  /*0bd0*/  F2F.F64.F32 R4, R6 ;  /* 0x0000000600047310 */ /* 0x000e220000201800 */
[----:B------:R-:W-:Y:S01]  /*0be0*/  UMOV UR8, 0x33333333 ;  /* 0x3333333300087882 */ /* 0x000fe20000000000 */
[----:B------:R-:W-:Y:S02]  /*0bf0*/  UMOV UR9, 0x3feb3333 ;  /* 0x3feb333300097882 */ /* 0x000fe40000000000 */
[----:B0-----:R-:W-:-:S11]  /*0c00*/  DMUL R4, R4, UR8 ;  /* 0x0000000804047c28 */ /* 0x001fd60008000000 */
.L_x_37:
[----:B------:R-:W-:Y:S05]  /*0c10*/  BSYNC.RECONVERGENT B0 ;  /* 0x0000000000007941 */ /* 0x000fea0003800200 */
.L_x_36:
[----:B------:R-:W0:Y:S01]  /*0c20*/  I2F.F64 R6, UR6 ;  /* 0x0000000600067d12 */ /* 0x000e220008201c00 */
[----:B------:R-:W-:Y:S01]  /*0c30*/  MOV R2, 0x1 ;  /* 0x0000000100027802 */ /* 0x000fe20000000f00 */
        /* <DEDUP_REMOVED lines=14> */
[----:B------:R-:W-:Y:S01]  /*0d20*/  IMAD.MOV.U32 R8, RZ, RZ, R6 ;  /* 0x000000ffff087224 */ /* 0x000fe200078e0006 */
[----:B------:R-:W-:Y:S01]  /*0d30*/  MOV R9, R7 ;  /* 0x0000000700097202 */ /* 0x000fe20000000f00 */
[----:B------:R-:W-:Y:S01]  /*0d40*/  IMAD.MOV.U32 R10, RZ, RZ, 0x33333334 ;  /* 0x33333334ff0a7424 */ /* 0x000fe200078e00ff */
[----:B------:R-:W-:Y:S02]  /*0d50*/  MOV R11, 0x3fc33333 ;  /* 0x3fc33333000b7802 */ /* 0x000fe40000000f00 */
[----:B------:R-:W-:-:S07]  /*0d60*/  MOV R12, 0xd80 ;  /* 0x00000d80000c7802 */ /* 0x000fce0000000f00 */
[----:B------:R-:W-:Y:S05]  /*0d70*/  CALL.REL.NOINC `($__internal_3_$__cuda_sm20_div_rn_f64_full) ;  /* 0x0000000000807944 */ /* 0x000fea0003c00000 */
.L_x_48:
[----:B------:R-:W0:Y:S02]  /*0d80*/  LDC.64 R8, c[0x0][0x390] ;  /* 0x0000e400ff087b82 */ /* 0x000e240000000a00 */
[----:B0-----:R-:W-:-:S05]  /*0d90*/  IMAD.WIDE R8, R0, 0x4, R8 ;  /* 0x0000000400087825 */ /* 0x001fca00078e0208 */
[----:B------:R-:W2:Y:S01]  /*0da0*/  LDG.E R6, desc[UR4][R8.64] ;  /* 0x0000000408067981 */ /* 0x000ea2000c1e1900 */
[----:B------:R-:W-:Y:S01]  /*0db0*/  IMAD.MOV.U32 R10, RZ, RZ, 0x1 ;  /* 0x00000001ff0a7424 */ /* 0x000fe200078e00ff */
[----:B------:R-:W-:Y:S01]  /*0dc0*/  DADD R14, R2, R4 ;  /* 0x00000000020e7229 */ /* 0x000fe20000000004 */
[----:B------:R-:W-:Y:S09]  /*0dd0*/  BSSY.RECONVERGENT B0, `(.L_x_49) ;  /* 0x0000015000007945 */ /* 0x000ff20003800200 */
[----:B------:R-:W-:Y:S01]  /*0de0*/  FSETP.GEU.AND P1, PT, |R15|, 6.5827683646048100446e-37, PT ;  /* 0x036000000f00780b */ /* 0x000fe20003f2e200 */
[----:B--2---:R-:W0:Y:S08]  /*0df0*/  I2F.F64 R6, R6 ;  /* 0x0000000600067312 */ /* 0x004e300000201c00 */
[----:B0-----:R-:W0:Y:S02]  /*0e00*/  MUFU.RCP64H R11, R7 ;  /* 0x00000007000b7308 */ /* 0x001e240000001800 */
[----:B0-----:R-:W-:-:S08]  /*0e10*/  DFMA R12, -R6, R10, 1 ;  /* 0x3ff00000060c742b */ /* 0x001fd0000000010a */
[----:B------:R-:W-:-:S08]  /*0e20*/  DFMA R12, R12, R12, R12 ;  /* 0x0000000c0c0c722b */ /* 0x000fd0000000000c */
[----:B------:R-:W-:-:S08]  /*0e30*/  DFMA R12, R10, R12, R10 ;  /* 0x0000000c0a0c722b */ /* 0x000fd0000000000a */
[----:B------:R-:W-:-:S08]  /*0e40*/  DFMA R10, -R6, R12, 1 ;  /* 0x3ff00000060a742b */ /* 0x000fd0000000010c */
[----:B------:R-:W-:-:S08]  /*0e50*/  DFMA R10, R12, R10, R12 ;  /* 0x0000000a0c0a722b */ /* 0x000fd0000000000c */
[----:B------:R-:W-:-:S08]  /*0e60*/  DMUL R2, R14, R10 ;  /* 0x0000000a0e027228 */ /* 0x000fd00000000000 */
[----:B------:R-:W-:-:S08]  /*0e70*/  DFMA R4, -R6, R2, R14 ;  /* 0x000000020604722b */ /* 0x000fd0000000010e */
[----:B------:R-:W-:-:S10]  /*0e80*/  DFMA R2, R10, R4, R2 ;  /* 0x000000040a02722b */ /* 0x000fd40000000002 */
[----:B------:R-:W-:-:S05]  /*0e90*/  FFMA R4, RZ, R7, R3 ;  /* 0x00000007ff047223 */ /* 0x000fca0000000003 */
[----:B------:R-:W-:-:S13]  /*0ea0*/  FSETP.GT.AND P0, PT, |R4|, 1.469367938527859385e-39, PT ;  /* 0x001000000400780b */ /* 0x000fda0003f04200 */
[----:B------:R-:W-:Y:S05]  /*0eb0*/  @P0 BRA P1, `(.L_x_50) ;  /* 0x0000000000180947 */ /* 0x000fea0000800000 */
[----:B------:R-:W-:Y:S01]  /*0ec0*/  MOV R10, R14 ;  /* 0x0000000e000a7202 */ /* 0x000fe20000000f00 */
[----:B------:R-:W-:Y:S01]  /*0ed0*/  IMAD.MOV.U32 R11, RZ, RZ, R15 ;  /* 0x000000ffff0b7224 */ /* 0x000fe200078e000f */
[----:B------:R-:W-:Y:S01]  /*0ee0*/  MOV R8, R6 ;  /* 0x0000000600087202 */ /* 0x000fe20000000f00 */
[----:B------:R-:W-:Y:S01]  /*0ef0*/  IMAD.MOV.U32 R9, RZ, RZ, R7 ;  /* 0x000000ffff097224 */ /* 0x000fe200078e0007 */
[----:B------:R-:W-:-:S07]  /*0f00*/  MOV R12, 0xf20 ;  /* 0x00000f20000c7802 */ /* 0x000fce0000000f00 */
[----:B------:R-:W-:Y:S05]  /*0f10*/  CALL.REL.NOINC `($__internal_3_$__cuda_sm20_div_rn_f64_full) ;  /* 0x0000000000187944 */ /* 0x000fea0003c00000 */
.L_x_50:
[----:B------:R-:W-:Y:S05]  /*0f20*/  BSYNC.RECONVERGENT B0 ;  /* 0x0000000000007941 */ /* 0x000fea0003800200 */
.L_x_49:
[----:B------:R-:W0:Y:S01]  /*0f30*/  LDC.64 R4, c[0x0][0x398] ;  /* 0x0000e600ff047b82 */ /* 0x000e220000000a00 */
[----:B------:R-:W1:Y:S01]  /*0f40*/  F2F.F32.F64 R3, R2 ;  /* 0x0000000200037310 */ /* 0x000e620000301000 */
[----:B0-----:R-:W-:-:S05]  /*0f50*/  IMAD.WIDE R4, R0, 0x4, R4 ;  /* 0x0000000400047825 */ /* 0x001fca00078e0204 */
[----:B-1----:R-:W-:Y:S01]  /*0f60*/  STG.E desc[UR4][R4.64], R3 ;  /* 0x0000000304007986 */ /* 0x002fe2000c101904 */
[----:B------:R-:W-:Y:S05]  /*0f70*/  EXIT ;  /* 0x000000000000794d */ /* 0x000fea0003800000 */
        .weak           $__internal_3_$__cuda_sm20_div_rn_f64_full
        .type           $__internal_3_$__cuda_sm20_div_rn_f64_full,@function
        .size           $__internal_3_$__cuda_sm20_div_rn_f64_full,(.L_x_60 - $__internal_3_$__cuda_sm20_div_rn_f64_full)
$__internal_3_$__cuda_sm20_div_rn_f64_full:
[C---:B------:R-:W-:Y:S01]  /*0f80*/  FSETP.GEU.AND P0, PT, |R9|.reuse, 1.469367938527859385e-39, PT ;  /* 0x001000000900780b */ /* 0x040fe20003f0e200 */
[----:B------:R-:W-:Y:S01]  /*0f90*/  IMAD.MOV.U32 R18, RZ, RZ, 0x1 ;  /* 0x00000001ff127424 */ /* 0x000fe200078e00ff */
[----:B------:R-:W-:Y:S01]  /*0fa0*/  LOP3.LUT R6, R9, 0x800fffff, RZ, 0xc0, !PT ;  /* 0x800fffff09067812 */ /* 0x000fe200078ec0ff */
[----:B------:R-:W-:Y:S01]  /*0fb0*/  BSSY.RECONVERGENT B1, `(.L_x_51) ;  /* 0x0000055000017945 */ /* 0x000fe20003800200 */
[C---:B------:R-:W-:Y:S02]  /*0fc0*/  FSETP.GEU.AND P2, PT, |R11|.reuse, 1.469367938527859385e-39, PT ;  /* 0x001000000b00780b */ /* 0x040fe40003f4e200 */
[----:B------:R-:W-:Y:S02]  /*0fd0*/  LOP3.LUT R7, R6, 0x3ff00000, RZ, 0xfc, !PT ;  /* 0x3ff0000006077812 */ /* 0x000fe400078efcff */
[----:B------:R-:W-:Y:S02]  /*0fe0*/  MOV R6, R8 ;  /* 0x0000000800067202 */ /* 0x000fe40000000f00 */
[----:B------:R-:W-:-:S02]  /*0ff0*/  LOP3.LUT R13, R11, 0x7ff00000, RZ, 0xc0, !PT ;  /* 0x7ff000000b0d7812 */ /* 0x000fc400078ec0ff */
[----:B------:R-:W-:Y:S01]  /*1000*/  LOP3.LUT R16, R9, 0x7ff00000, RZ, 0xc0, !PT ;  /* 0x7ff0000009107812 */ /* 0x000fe200078ec0ff */
[----:B------:R-:W-:-:S03]  /*1010*/  @!P0 DMUL R6, R8, 8.98846567431157953865e+307 ;  /* 0x7fe0000008068828 */ /* 0x000fc60000000000 */
[----:B------:R-:W-:Y:S02]  /*1020*/  ISETP.GE.U32.AND P1, PT, R13, R16, PT ;  /* 0x000000100d00720c */ /* 0x000fe40003f26070 */
[----:B------:R-:W-:Y:S01]  /*1030*/  @!P2 LOP3.LUT R14, R9, 0x7ff00000, RZ, 0xc0, !PT ;  /* 0x7ff00000090ea812 */ /* 0x000fe200078ec0ff */
[----:B------:R-:W0:Y:S01]  /*1040*/  MUFU.RCP64H R19, R7 ;  /* 0x0000000700137308 */ /* 0x000e220000001800 */
[----:B------:R-:W-:Y:S02]  /*1050*/  @!P2 MOV R20, RZ ;  /* 0x000000ff0014a202 */ /* 0x000fe40000000f00 */
[----:B------:R-:W-:Y:S02]  /*1060*/  @!P2 ISETP.GE.U32.AND P3, PT, R13, R14, PT ;  /* 0x0000000e0d00a20c */ /* 0x000fe40003f66070 */
[----:B------:R-:W-:-:S04]  /*1070*/  MOV R14, 0x1ca00000 ;  /* 0x1ca00000000e7802 */ /* 0x000fc80000000f00 */
[----:B------:R-:W-:-:S04]  /*1080*/  @!P2 SEL R15, R14, 0x63400000, !P3 ;  /* 0x634000000e0fa807 */ /* 0x000fc80005800000 */
[----:B------:R-:W-:Y:S01]  /*1090*/  @!P2 LOP3.LUT R15, R15, 0x80000000, R11, 0xf8, !PT ;  /* 0x800000000f0fa812 */ /* 0x000fe200078ef80b */
[----:B0-----:R-:W-:-:S03]  /*10a0*/  DFMA R2, R18, -R6, 1 ;  /* 0x3ff000001202742b */ /* 0x001fc60000000806 */
[----:B------:R-:W-:-:S05]  /*10b0*/  @!P2 LOP3.LUT R21, R15, 0x100000, RZ, 0xfc, !PT ;  /* 0x001000000f15a812 */ /* 0x000fca00078efcff */
[----:B------:R-:W-:-:S08]  /*10c0*/  DFMA R2, R2, R2, R2 ;  /* 0x000000020202722b */ /* 0x000fd00000000002 */
[----:B------:R-:W-:Y:S01]  /*10d0*/  DFMA R18, R18, R2, R18 ;  /* 0x000000021212722b */ /* 0x000fe20000000012 */
[----:B------:R-:W-:Y:S01]  /*10e0*/  SEL R3, R14, 0x63400000, !P1 ;  /* 0x634000000e037807 */ /* 0x000fe20004800000 */
[----:B------:R-:W-:-:S03]  /*10f0*/  IMAD.MOV.U32 R2, RZ, RZ, R10 ;  /* 0x000000ffff027224 */ /* 0x000fc600078e000a */
[----:B------:R-:W-:-:S03]  /*1100*/  LOP3.LUT R3, R3, 0x800fffff, R11, 0xf8, !PT ;  /* 0x800fffff03037812 */ /* 0x000fc600078ef80b */
[----:B------:R-:W-:-:S03]  /*1110*/  DFMA R22, R18, -R6, 1 ;  /* 0x3ff000001216742b */ /* 0x000fc60000000806 */
[----:B------:R-:W-:-:S05]  /*1120*/  @!P2 DFMA R2, R2, 2, -R20 ;  /* 0x400000000202a82b */ /* 0x000fca0000000814 */
[----:B------:R-:W-:Y:S01]  /*1130*/  DFMA R18, R18, R22, R18 ;  /* 0x000000161212722b */ /* 0x000fe20000000012 */
[----:B------:R-:W-:Y:S01]  /*1140*/  IMAD.MOV.U32 R23, RZ, RZ, R13 ;  /* 0x000000ffff177224 */ /* 0x000fe200078e000d */
[----:B------:R-:W-:Y:S02]  /*1150*/  MOV R22, R16 ;  /* 0x0000001000167202 */ /* 0x000fe40000000f00 */
[----:B------:R-:W-:Y:S02]  /*1160*/  @!P0 LOP3.LUT R22, R7, 0x7ff00000, RZ, 0xc0, !PT ;  /* 0x7ff0000007168812 */ /* 0x000fe400078ec0ff */
[----:B------:R-:W-:Y:S02]  /*1170*/  @!P2 LOP3.LUT R23, R3, 0x7ff00000, RZ, 0xc0, !PT ;  /* 0x7ff000000317a812 */ /* 0x000fe400078ec0ff */
[----:B------:R-:W-:Y:S01]  /*1180*/  DMUL R20, R18, R2 ;  /* 0x0000000212147228 */ /* 0x000fe20000000000 */
[----:B------:R-:W-:Y:S02]  /*1190*/  IADD3 R24, PT, PT, R22, -0x1, RZ ;  /* 0xffffffff16187810 */ /* 0x000fe40007ffe0ff */
[----:B------:R-:W-:-:S05]  /*11a0*/  VIADD R15, R23, 0xffffffff ;  /* 0xffffffff170f7836 */ /* 0x000fca0000000000 */
[----:B------:R-:W-:Y:S01]  /*11b0*/  DFMA R16, R20, -R6, R2 ;  /* 0x800000061410722b */ /* 0x000fe20000000002 */
[----:B------:R-:W-:-:S04]  /*11c0*/  ISETP.GT.U32.AND P0, PT, R15, 0x7feffffe, PT ;  /* 0x7feffffe0f00780c */ /* 0x000fc80003f04070 */
[----:B------:R-:W-:-:S03]  /*11d0*/  ISETP.GT.U32.OR P0, PT, R24, 0x7feffffe, P0 ;  /* 0x7feffffe1800780c */ /* 0x000fc60000704470 */
[----:B------:R-:W-:-:S10]  /*11e0*/  DFMA R16, R18, R16, R20 ;  /* 0x000000101210722b */ /* 0x000fd40000000014 */
[----:B------:R-:W-:Y:S05]  /*11f0*/  @P0 BRA `(.L_x_52) ;  /* 0x00000000006c0947 */ /* 0x000fea0003800000 */
[----:B------:R-:W-:-:S04]  /*1200*/  LOP3.LUT R18, R9, 0x7ff00000, RZ, 0xc0, !PT ;  /* 0x7ff0000009127812 */ /* 0x000fc800078ec0ff */
[CC--:B------:R-:W-:Y:S02]  /*1210*/  VIADDMNMX R10, R13.reuse, -R18.reuse, 0xb9600000, !PT ;  /* 0xb96000000d0a7446 */ /* 0x0c0fe40007800912 */
[----:B------:R-:W-:Y:S02]  /*1220*/  ISETP.GE.U32.AND P0, PT, R13, R18, PT ;  /* 0x000000120d00720c */ /* 0x000fe40003f06070 */
[----:B------:R-:W-:Y:S02]  /*1230*/  VIMNMX R10, PT, PT, R10, 0x46a00000, PT ;  /* 0x46a000000a0a7848 */ /* 0x000fe40003fe0100 */
[----:B------:R-:W-:-:S04]  /*1240*/  SEL R13, R14, 0x63400000, !P0 ;  /* 0x634000000e0d7807 */ /* 0x000fc80004000000 */
[----:B------:R-:W-:Y:S02]  /*1250*/  IADD3 R13, PT, PT, -R13, R10, RZ ;  /* 0x0000000a0d0d7210 */ /* 0x000fe40007ffe1ff */
[----:B------:R-:W-:-:S03]  /*1260*/  MOV R10, RZ ;  /* 0x000000ff000a7202 */ /* 0x000fc60000000f00 */
        /* <DEDUP_REMOVED lines=11> */
[----:B------:R-:W-:Y:S01]  /*1320*/  MOV R2, RZ ;  /* 0x000000ff00027202 */ /* 0x000fe20000000f00 */
[----:B------:R-:W-:-:S05]  /*1330*/  DMUL.RP R10, R16, R10 ;  /* 0x0000000a100a7228 */ /* 0x000fca0000008000 */
[----:B------:R-:W-:-:S05]  /*1340*/  DFMA R2, R14, -R2, R16 ;  /* 0x800000020e02722b */ /* 0x000fca0000000010 */
[----:B------:R-:W-:Y:S02]  /*1350*/  LOP3.LUT R9, R11, R9, RZ, 0x3c, !PT ;  /* 0x000000090b097212 */ /* 0x000fe400078e3cff */
[----:B------:R-:W-:-:S04]  /*1360*/  IADD3 R2, PT, PT, -R13, -0x43300000, RZ ;  /* 0xbcd000000d027810 */ /* 0x000fc80007ffe1ff */
[----:B------:R-:W-:-:S04]  /*1370*/  FSETP.NEU.AND P0, PT, |R3|, R2, PT ;  /* 0x000000020300720b */ /* 0x000fc80003f0d200 */
[----:B------:R-:W-:Y:S02]  /*1380*/  FSEL R14, R10, R14, !P0 ;  /* 0x0000000e0a0e7208 */ /* 0x000fe40004000000 */
[----:B------:R-:W-:Y:S01]  /*1390*/  FSEL R15, R9, R15, !P0 ;  /* 0x0000000f090f7208 */ /* 0x000fe20004000000 */
[----:B------:R-:W-:Y:S06]  /*13a0*/  BRA `(.L_x_53) ;  /* 0x0000000000547947 */ /* 0x000fec0003800000 */
.L_x_52:
[----:B------:R-:W-:-:S14]  /*13b0*/  DSETP.NAN.AND P0, PT, R10, R10, PT ;  /* 0x0000000a0a00722a */ /* 0x000fdc0003f08000 */
[----:B------:R-:W-:Y:S05]  /*13c0*/  @P0 BRA `(.L_x_54) ;  /* 0x0000000000440947 */ /* 0x000fea0003800000 */
[----:B------:R-:W-:-:S14]  /*13d0*/  DSETP.NAN.AND P0, PT, R8, R8, PT ;  /* 0x000000080800722a */ /* 0x000fdc0003f08000 */
[----:B------:R-:W-:Y:S05]  /*13e0*/  @P0 BRA `(.L_x_55) ;  /* 0x0000000000300947 */ /* 0x000fea0003800000 */
[----:B------:R-:W-:Y:S01]  /*13f0*/  ISETP.NE.AND P0, PT, R23, R22, PT ;  /* 0x000000161700720c */ /* 0x000fe20003f05270 */
[----:B------:R-:W-:Y:S01]  /*1400*/  IMAD.MOV.U32 R15, RZ, RZ, -0x80000 ;  /* 0xfff80000ff0f7424 */ /* 0x000fe200078e00ff */
[----:B------:R-:W-:-:S11]  /*1410*/  MOV R14, 0x0 ;  /* 0x00000000000e7802 */ /* 0x000fd60000000f00 */
[----:B------:R-:W-:Y:S05]  /*1420*/  @!P0 BRA `(.L_x_53) ;  /* 0x0000000000348947 */ /* 0x000fea0003800000 */
[----:B------:R-:W-:Y:S02]  /*1430*/  ISETP.NE.AND P0, PT, R23, 0x7ff00000, PT ;  /* 0x7ff000001700780c */ /* 0x000fe40003f05270 */
[----:B------:R-:W-:Y:S02]  /*1440*/  LOP3.LUT R15, R11, 0x80000000, R9, 0x48, !PT ;  /* 0x800000000b0f7812 */ /* 0x000fe400078e4809 */
[----:B------:R-:W-:-:S13]  /*1450*/  ISETP.EQ.OR P0, PT, R22, RZ, !P0 ;  /* 0x000000ff1600720c */ /* 0x000fda0004702670 */
[----:B------:R-:W-:Y:S02]  /*1460*/  @P0 LOP3.LUT R2, R15, 0x7ff00000, RZ, 0xfc, !PT ;  /* 0x7ff000000f020812 */ /* 0x000fe400078efcff */
[----:B------:R-:W-:Y:S02]  /*1470*/  @!P0 MOV R14, RZ ;  /* 0x000000ff000e8202 */ /* 0x000fe40000000f00 */
[----:B------:R-:W-:Y:S01]  /*1480*/  @P0 MOV R14, RZ ;  /* 0x000000ff000e0202 */ /* 0x000fe20000000f00 */
[----:B------:R-:W-:Y:S01]  /*1490*/  @P0 IMAD.MOV.U32 R15, RZ, RZ, R2 ;  /* 0x000000ffff0f0224 */ /* 0x000fe200078e0002 */
[----:B------:R-:W-:Y:S06]  /*14a0*/  BRA `(.L_x_53) ;  /* 0x0000000000147947 */ /* 0x000fec0003800000 */
.L_x_55:
[----:B------:R-:W-:Y:S02]  /*14b0*/  LOP3.LUT R15, R9, 0x80000, RZ, 0xfc, !PT ;  /* 0x00080000090f7812 */ /* 0x000fe400078efcff */
[----:B------:R-:W-:Y:S01]  /*14c0*/  MOV R14, R8 ;  /* 0x00000008000e7202 */ /* 0x000fe20000000f00 */
[----:B------:R-:W-:Y:S06]  /*14d0*/  BRA `(.L_x_53) ;  /* 0x0000000000087947 */ /* 0x000fec0003800000 */
.L_x_54:
[----:B------:R-:W-:Y:S02]  /*14e0*/  LOP3.LUT R15, R11, 0x80000, RZ, 0xfc, !PT ;  /* 0x000800000b0f7812 */ /* 0x000fe400078efcff */
[----:B------:R-:W-:-:S07]  /*14f0*/  MOV R14, R10 ;  /* 0x0000000a000e7202 */ /* 0x000fce0000000f00 */
.L_x_53:
[----:B------:R-:W-:Y:S05]  /*1500*/  BSYNC.RECONVERGENT B1 ;  /* 0x0000000000017941 */ /* 0x000fea0003800200 */
.L_x_51:
[----:B------:R-:W-:Y:S02]  /*1510*/  HFMA2 R13, -RZ, RZ, 0, 0 ;  /* 0x00000000ff0d7431 */ /* 0x000fe400000001ff */
[----:B------:R-:W-:Y:S01]  /*1520*/  IMAD.MOV.U32 R2, RZ, RZ, R14 ;  /* 0x000000ffff027224 */ /* 0x000fe200078e000e */
[----:B------:R-:W-:Y:S01]  /*1530*/  MOV R3, R15 ;  /* 0x0000000f00037202 */ /* 0x000fe20000000f00 */
[----:B------:R-:W-:Y:S06]  /*1540*/  RET.REL.NODEC R12 `(_Z14pageRankKernelPKiS0_S0_PfPKfi) ;  /* 0xffffffe80cac7950 */ /* 0x000fec0003c3ffff */
.L_x_56:
        /* <DEDUP_REMOVED lines=11> */
.L_x_60:


//--------------------- .nv.shared.reserved.0     --------------------------
	.section	.nv.shared.reserved.0,"aw",@nobits
	.weak		__nv_reservedSMEM_offset_0_alias
	.size		__nv_reservedSMEM_offset_0_alias, 0, 64
	.other		__nv_reservedSMEM_offset_0_alias,@"STO_CUDA_RESERVED_SHARED STV_DEFAULT"
__nv_reservedSMEM_offset_0_alias:
	.zero		0
	.zero		64


//--------------------- .nv.constant0._Z22initializeContributionPfPKii --------------------------
	.section	.nv.constant0._Z22initializeContributionPfPKii,"a",@progbits
	.sectionflags	@""
	.align	4
.nv.constant0._Z22initializeContributionPfPKii:
	.zero		916


//--------------------- .nv.constant0._Z19finalPageRankKernelPKiS0_PfPKfi --------------------------
	.section	.nv.constant0._Z19finalPageRankKernelPKiS0_PfPKfi,"a",@progbits
	.sectionflags	@""
	.align	4
.nv.constant0._Z19finalPageRankKernelPKiS0_PfPKfi:
	.zero		932


//--------------------- .nv.constant0._Z14pageRankKernelPKiS0_S0_PfPKfi --------------------------
	.section	.nv.constant0._Z14pageRankKernelPKiS0_S0_PfPKfi,"a",@progbits
	.sectionflags	@""
	.align	4
.nv.constant0._Z14pageRankKernelPKiS0_S0_PfPKfi:
	.zero		940


//--------------------- SYMBOLS --------------------------

	.type		.nv.reservedSmem.offset0,@object
	.size		.nv.reservedSmem.offset0,0x4
